//
// Generated by NVIDIA NVVM Compiler
//
// Compiler Build ID: CL-36424714
// Cuda compilation tools, release 13.0, V13.0.88
// Based on NVVM 20.0.0
//

.version 9.0
.target sm_100
.address_size 64

	// .globl	_Z17ShadeMatrixKernelPKfS0_S0_Pfi

.visible .entry _Z17ShadeMatrixKernelPKfS0_S0_Pfi(
	.param .u64 .ptr .align 1 _Z17ShadeMatrixKernelPKfS0_S0_Pfi_param_0,
	.param .u64 .ptr .align 1 _Z17ShadeMatrixKernelPKfS0_S0_Pfi_param_1,
	.param .u64 .ptr .align 1 _Z17ShadeMatrixKernelPKfS0_S0_Pfi_param_2,
	.param .u64 .ptr .align 1 _Z17ShadeMatrixKernelPKfS0_S0_Pfi_param_3,
	.param .u32 _Z17ShadeMatrixKernelPKfS0_S0_Pfi_param_4
)
{
	.reg .pred 	%p<16>;
	.reg .b32 	%r<27>;
	.reg .b32 	%f<106>;
	.reg .b64 	%rd<15>;
	.reg .b64 	%fd<11>;

	ld.param.u64 	%rd1, [_Z17ShadeMatrixKernelPKfS0_S0_Pfi_param_0];
	ld.param.u64 	%rd2, [_Z17ShadeMatrixKernelPKfS0_S0_Pfi_param_1];
	ld.param.u64 	%rd3, [_Z17ShadeMatrixKernelPKfS0_S0_Pfi_param_2];
	ld.param.u64 	%rd4, [_Z17ShadeMatrixKernelPKfS0_S0_Pfi_param_3];
	ld.param.u32 	%r2, [_Z17ShadeMatrixKernelPKfS0_S0_Pfi_param_4];
	mov.u32 	%r3, %ctaid.x;
	mov.u32 	%r4, %ntid.x;
	mov.u32 	%r5, %tid.x;
	mad.lo.s32 	%r1, %r3, %r4, %r5;
	setp.ge.s32 	%p1, %r1, %r2;
	@%p1 bra 	$L__BB0_2;
	cvta.to.global.u64 	%rd5, %rd1;
	cvta.to.global.u64 	%rd6, %rd2;
	cvta.to.global.u64 	%rd7, %rd3;
	cvta.to.global.u64 	%rd8, %rd4;
	mul.wide.s32 	%rd9, %r1, 4;
	add.s64 	%rd10, %rd5, %rd9;
	ld.global.f32 	%f1, [%rd10];
	add.s64 	%rd11, %rd6, %rd9;
	ld.global.f32 	%f2, [%rd11];
	add.s64 	%rd12, %rd7, %rd9;
	ld.global.f32 	%f3, [%rd12];
	mul.f32 	%f4, %f2, %f2;
	fma.rn.f32 	%f5, %f1, %f1, %f4;
	fma.rn.f32 	%f6, %f3, %f3, %f5;
	sqrt.rn.f32 	%f7, %f6;
	abs.f32 	%f8, %f1;
	abs.f32 	%f9, %f2;
	setp.gt.f32 	%p2, %f9, %f8;
	selp.f32 	%f10, %f9, %f8, %p2;
	selp.f32 	%f11, %f8, %f9, %p2;
	div.rn.f32 	%f12, %f11, %f10;
	mul.f32 	%f13, %f12, %f12;
	fma.rn.f32 	%f14, %f13, 0f3B33710B, 0fBC807748;
	fma.rn.f32 	%f15, %f14, %f13, 0f3D2CDAB2;
	fma.rn.f32 	%f16, %f15, %f13, 0fBD992D10;
	fma.rn.f32 	%f17, %f16, %f13, 0f3DD9EA6C;
	fma.rn.f32 	%f18, %f17, %f13, 0fBE117CB1;
	fma.rn.f32 	%f19, %f18, %f13, 0f3E4CBCE0;
	fma.rn.f32 	%f20, %f19, %f13, 0fBEAAAA7D;
	mul.f32 	%f21, %f13, %f20;
	fma.rn.f32 	%f22, %f21, %f12, %f12;
	neg.f32 	%f23, %f22;
	fma.rn.f32 	%f24, 0f3F6EE581, 0f3FD774EB, %f23;
	selp.f32 	%f25, %f24, %f22, %p2;
	selp.f32 	%f26, 0f3F6EE581, 0f3FEEE581, %p2;
	selp.f32 	%f27, %f22, %f23, %p2;
	mov.b32 	%r6, %f1;
	fma.rn.f32 	%f28, %f26, 0f3FD774EB, %f27;
	setp.lt.s32 	%p3, %r6, 0;
	selp.f32 	%f29, %f28, %f25, %p3;
	add.f32 	%f30, %f8, %f9;
	setp.eq.f32 	%p4, %f10, 0f00000000;
	selp.f32 	%f31, 0f40490FDB, 0f00000000, %p3;
	setp.eq.f32 	%p5, %f8, %f9;
	selp.f32 	%f32, 0f4016CBE4, 0f3F490FDB, %p3;
	selp.f32 	%f33, %f32, %f29, %p5;
	selp.f32 	%f34, %f31, %f33, %p4;
	abs.f32 	%f35, %f30;
	setp.nan.f32 	%p6, %f35, %f35;
	copysign.f32 	%f36, %f2, %f34;
	selp.f32 	%f37, %f30, %f36, %p6;
	div.rn.f32 	%f38, %f3, %f7;
	abs.f32 	%f39, %f38;
	fma.rn.f32 	%f40, %f39, 0fBF000000, 0f3F000000;
	rsqrt.approx.ftz.f32 	%f41, %f40;
	mul.f32 	%f42, %f40, %f41;
	mul.f32 	%f43, %f41, 0fBF000000;
	fma.rn.f32 	%f44, %f42, %f43, 0f3F000000;
	fma.rn.f32 	%f45, %f42, %f44, %f42;
	setp.eq.f32 	%p7, %f39, 0f3F800000;
	selp.f32 	%f46, 0f00000000, %f45, %p7;
	setp.gt.f32 	%p8, %f39, 0f3F0F5C29;
	selp.f32 	%f47, %f46, %f39, %p8;
	mul.f32 	%f48, %f47, %f47;
	fma.rn.f32 	%f49, %f48, 0f3D4DD2F7, 0f3C99CA97;
	fma.rn.f32 	%f50, %f49, %f48, 0f3D3F90E8;
	fma.rn.f32 	%f51, %f50, %f48, 0f3D993CCF;
	fma.rn.f32 	%f52, %f51, %f48, 0f3E2AAC04;
	mul.f32 	%f53, %f48, %f52;
	fma.rn.f32 	%f54, %f53, %f47, %f47;
	mul.f32 	%f55, %f54, 0fC0000000;
	fma.rn.f32 	%f56, 0f3F6EE581, 0f3FD774EB, %f55;
	selp.f32 	%f57, %f56, %f54, %p8;
	setp.num.f32 	%p9, %f57, %f57;
	copysign.f32 	%f58, %f38, %f57;
	selp.f32 	%f59, %f58, %f57, %p9;
	cvt.f64.f32 	%fd1, %f37;
	add.f64 	%fd2, %fd1, 0d400921FB54442D18;
	cvt.rn.f32.f64 	%f60, %fd2;
	cvt.f64.f32 	%fd3, %f59;
	add.f64 	%fd4, %fd3, 0d3FF921FB54442D18;
	cvt.rn.f32.f64 	%f61, %fd4;
	add.f32 	%f62, %f7, 0f44D937AE;
	mov.f32 	%f63, 0f44D937AE;
	div.rn.f32 	%f64, %f63, %f62;
	abs.f32 	%f65, %f64;
	setp.gt.f32 	%p10, %f65, 0f3F800000;
	rcp.approx.ftz.f32 	%f66, %f65;
	selp.f32 	%f67, %f66, %f65, %p10;
	mul.f32 	%f68, %f67, %f67;
	fma.rn.f32 	%f69, %f68, 0f3B2090AA, 0fBC6BE14F;
	fma.rn.f32 	%f70, %f69, %f68, 0f3D23397E;
	fma.rn.f32 	%f71, %f70, %f68, 0fBD948A7A;
	fma.rn.f32 	%f72, %f71, %f68, 0f3DD76B21;
	fma.rn.f32 	%f73, %f72, %f68, 0fBE111E88;
	fma.rn.f32 	%f74, %f73, %f68, 0f3E4CAF60;
	fma.rn.f32 	%f75, %f74, %f68, 0fBEAAAA27;
	mul.f32 	%f76, %f68, %f75;
	fma.rn.f32 	%f77, %f76, %f67, %f67;
	neg.f32 	%f78, %f77;
	fma.rn.f32 	%f79, 0f3F6EE581, 0f3FD774EB, %f78;
	selp.f32 	%f80, %f79, %f77, %p10;
	setp.num.f32 	%p11, %f65, %f65;
	copysign.f32 	%f81, %f64, %f80;
	selp.f32 	%f82, %f81, %f80, %p11;
	cvt.f64.f32 	%fd5, %f60;
	mov.f64 	%fd6, 0d401921FB54442D18;
	sub.f64 	%fd7, %fd6, %fd5;
	cvt.rn.f32.f64 	%f83, %fd7;
	cvt.f64.f32 	%fd8, %f61;
	mov.f64 	%fd9, 0d400921FB54442D18;
	sub.f64 	%fd10, %fd9, %fd8;
	cvt.rn.f32.f64 	%f84, %fd10;
	div.rn.f32 	%f85, %f83, 0f3C490FDB;
	mov.f32 	%f86, 0f3F000000;
	copysign.f32 	%f87, %f85, %f86;
	add.rz.f32 	%f88, %f85, %f87;
	cvt.rzi.f32.f32 	%f89, %f88;
	cvt.rzi.s32.f32 	%r7, %f89;
	div.rn.f32 	%f90, %f84, 0f3BC90FDB;
	copysign.f32 	%f91, %f90, %f86;
	add.rz.f32 	%f92, %f90, %f91;
	cvt.rzi.f32.f32 	%f93, %f92;
	cvt.rzi.s32.f32 	%r8, %f93;
	div.rn.f32 	%f94, %f82, 0f3C490FDB;
	copysign.f32 	%f95, %f94, %f86;
	add.rz.f32 	%f96, %f94, %f95;
	cvt.rzi.f32.f32 	%f97, %f96;
	cvt.rzi.s32.f32 	%r9, %f97;
	shr.u32 	%r10, %r9, 31;
	add.s32 	%r11, %r9, %r10;
	shr.s32 	%r12, %r11, 1;
	cvt.rn.f32.s32 	%f98, %r12;
	copysign.f32 	%f99, %f98, %f86;
	add.rz.f32 	%f100, %f98, %f99;
	cvt.rzi.f32.f32 	%f101, %f100;
	cvt.rzi.s32.f32 	%r13, %f101;
	sub.s32 	%r14, %r7, %r9;
	add.s32 	%r15, %r7, %r9;
	sub.s32 	%r16, %r8, %r13;
	add.s32 	%r17, %r8, %r13;
	setp.lt.s32 	%p12, %r14, 1;
	add.s32 	%r18, %r14, 512;
	selp.b32 	%r19, %r18, %r14, %p12;
	setp.gt.s32 	%p13, %r15, 512;
	add.s32 	%r20, %r15, -512;
	selp.b32 	%r21, %r20, %r15, %p13;
	setp.lt.s32 	%p14, %r16, 1;
	add.s32 	%r22, %r16, 512;
	selp.b32 	%r23, %r22, %r16, %p14;
	setp.gt.s32 	%p15, %r17, 512;
	add.s32 	%r24, %r17, -512;
	selp.b32 	%r25, %r24, %r17, %p15;
	cvt.rn.f32.s32 	%f102, %r19;
	shl.b32 	%r26, %r1, 2;
	mul.wide.s32 	%rd13, %r26, 4;
	add.s64 	%rd14, %rd8, %rd13;
	st.global.f32 	[%rd14], %f102;
	cvt.rn.f32.s32 	%f103, %r21;
	st.global.f32 	[%rd14+4], %f103;
	cvt.rn.f32.s32 	%f104, %r23;
	st.global.f32 	[%rd14+8], %f104;
	cvt.rn.f32.s32 	%f105, %r25;
	st.global.f32 	[%rd14+12], %f105;
$L__BB0_2:
	ret;

}


// ===== COMPILED SASS (sm_100) =====

	.target	sm_100

	.elftype	@"ET_EXEC"


//--------------------- .note.nv.tkinfo           --------------------------
	.section	.note.nv.tkinfo,"",@"SHT_NOTE"
	.sectionflags	@"SHF_NOTE_NV_TKINFO"
	.tkinfo
        /*0018*/ 	.word	0x00000002
        /*0030*/ 	.string	""
        /*0030*/ 	.string	"ptxas"
        /*0030*/ 	.string	"Cuda compilation tools, release 13.0, V13.0.88"
        /*0030*/ 	.string	"Build cuda_13.0.r13.0/compiler.36424714_0"
        /*0030*/ 	.string	"-arch sm_100 -m 64 "



//--------------------- .note.nv.cuinfo           --------------------------
	.section	.note.nv.cuinfo,"",@"SHT_NOTE"
	.sectionflags	@"SHF_NOTE_NV_CUINFO"
        /*0018*/ 	.short	0x0002
        /*001a*/ 	.short	0x0064
        /*001c*/ 	.short	0x0082
	.zero		2


//--------------------- .nv.info                  --------------------------
	.section	.nv.info,"",@"SHT_CUDA_INFO"
	.align	4


	//----- nvinfo : EIATTR_REGCOUNT
	.align		4
        /*0000*/ 	.byte	0x04, 0x2f
        /*0002*/ 	.short	(.L_1 - .L_0)
	.align		4
.L_0:
        /*0004*/ 	.word	index@(_Z17ShadeMatrixKernelPKfS0_S0_Pfi)
        /*0008*/ 	.word	0x00000014


	//----- nvinfo : EIATTR_FRAME_SIZE
	.align		4
.L_1:
        /*000c*/ 	.byte	0x04, 0x11
        /*000e*/ 	.short	(.L_3 - .L_2)
	.align		4
.L_2:
        /*0010*/ 	.word	index@($__internal_1_$__cuda_sm3x_div_rn_noftz_f32_slowpath)
        /*0014*/ 	.word	0x00000000


	//----- nvinfo : EIATTR_FRAME_SIZE
	.align		4
.L_3:
        /*0018*/ 	.byte	0x04, 0x11
        /*001a*/ 	.short	(.L_5 - .L_4)
	.align		4
.L_4:
        /*001c*/ 	.word	index@($__internal_0_$__cuda_sm20_sqrt_rn_f32_slowpath)
        /*0020*/ 	.word	0x00000000


	//----- nvinfo : EIATTR_FRAME_SIZE
	.align		4
.L_5:
        /*0024*/ 	.byte	0x04, 0x11
        /*0026*/ 	.short	(.L_7 - .L_6)
	.align		4
.L_6:
        /*0028*/ 	.word	index@(_Z17ShadeMatrixKernelPKfS0_S0_Pfi)
        /*002c*/ 	.word	0x00000000


	//----- nvinfo : EIATTR_MIN_STACK_SIZE
	.align		4
.L_7:
        /*0030*/ 	.byte	0x04, 0x12
        /*0032*/ 	.short	(.L_9 - .L_8)
	.align		4
.L_8:
        /*0034*/ 	.word	index@(_Z17ShadeMatrixKernelPKfS0_S0_Pfi)
        /*0038*/ 	.word	0x00000000
.L_9:


//--------------------- .nv.compat                --------------------------
	.section	.nv.compat,"",@"SHT_CUDA_COMPAT_INFO"
	.align	4
        /*0000*/ 	.byte	0x02, 0x09, 0x00, 0x00, 0x02, 0x02, 0x01, 0x00, 0x02, 0x05, 0x05, 0x00, 0x03, 0x07, 0x01, 0x01
        /*0010*/ 	.byte	0x02, 0x03, 0x00, 0x00, 0x02, 0x06, 0x01, 0x00, 0x04, 0x0b, 0x08, 0x00, 0x01, 0x00, 0x00, 0x00
        /*0020*/ 	.byte	0x00, 0x00, 0x00, 0x00


//--------------------- .nv.info._Z17ShadeMatrixKernelPKfS0_S0_Pfi --------------------------
	.section	.nv.info._Z17ShadeMatrixKernelPKfS0_S0_Pfi,"",@"SHT_CUDA_INFO"
	.sectionflags	@""
	.align	4


	//----- nvinfo : EIATTR_CUDA_API_VERSION
	.align		4
        /*0000*/ 	.byte	0x04, 0x37
        /*0002*/ 	.short	(.L_11 - .L_10)
.L_10:
        /*0004*/ 	.word	0x00000082


	//----- nvinfo : EIATTR_KPARAM_INFO
	.align		4
.L_11:
        /*0008*/ 	.byte	0x04, 0x17
        /*000a*/ 	.short	(.L_13 - .L_12)
.L_12:
        /*000c*/ 	.word	0x00000000
        /*0010*/ 	.short	0x0004
        /*0012*/ 	.short	0x0020
        /*0014*/ 	.byte	0x00, 0xf0, 0x11, 0x00


	//----- nvinfo : EIATTR_KPARAM_INFO
	.align		4
.L_13:
        /*0018*/ 	.byte	0x04, 0x17
        /*001a*/ 	.short	(.L_15 - .L_14)
.L_14:
        /*001c*/ 	.word	0x00000000
        /*0020*/ 	.short	0x0003
        /*0022*/ 	.short	0x0018
        /*0024*/ 	.byte	0x00, 0xf5, 0x21, 0x00


	//----- nvinfo : EIATTR_KPARAM_INFO
	.align		4
.L_15:
        /*0028*/ 	.byte	0x04, 0x17
        /*002a*/ 	.short	(.L_17 - .L_16)
.L_16:
        /*002c*/ 	.word	0x00000000
        /*0030*/ 	.short	0x0002
        /*0032*/ 	.short	0x0010
        /*0034*/ 	.byte	0x00, 0xf5, 0x21, 0x00


	//----- nvinfo : EIATTR_KPARAM_INFO
	.align		4
.L_17:
        /*0038*/ 	.byte	0x04, 0x17
        /*003a*/ 	.short	(.L_19 - .L_18)
.L_18:
        /*003c*/ 	.word	0x00000000
        /*0040*/ 	.short	0x0001
        /*0042*/ 	.short	0x0008
        /*0044*/ 	.byte	0x00, 0xf5, 0x21, 0x00


	//----- nvinfo : EIATTR_KPARAM_INFO
	.align		4
.L_19:
        /*0048*/ 	.byte	0x04, 0x17
        /*004a*/ 	.short	(.L_21 - .L_20)
.L_20:
        /*004c*/ 	.word	0x00000000
        /*0050*/ 	.short	0x0000
        /*0052*/ 	.short	0x0000
        /*0054*/ 	.byte	0x00, 0xf5, 0x21, 0x00


	//----- nvinfo : EIATTR_SPARSE_MMA_MASK
	.align		4
.L_21:
        /*0058*/ 	.byte	0x03, 0x50
        /*005a*/ 	.short	0x0000


	//----- nvinfo : EIATTR_MAXREG_COUNT
	.align		4
        /*005c*/ 	.byte	0x03, 0x1b
        /*005e*/ 	.short	0x00ff


	//----- nvinfo : EIATTR_MERCURY_ISA_VERSION
	.align		4
        /*0060*/ 	.byte	0x03, 0x5f
        /*0062*/ 	.short	0x0101


	//----- nvinfo : EIATTR_VRC_CTA_INIT_COUNT
	.align		4
        /*0064*/ 	.byte	0x02, 0x4a
	.zero		1
	.zero		1


	//----- nvinfo : EIATTR_EXIT_INSTR_OFFSETS
	.align		4
        /*0068*/ 	.byte	0x04, 0x1c
        /*006a*/ 	.short	(.L_23 - .L_22)


	//   ....[0]....
.L_22:
        /*006c*/ 	.word	0x00000070


	//   ....[1]....
        /*0070*/ 	.word	0x00001040


	//----- nvinfo : EIATTR_CRS_STACK_SIZE
	.align		4
.L_23:
        /*0074*/ 	.byte	0x04, 0x1e
        /*0076*/ 	.short	(.L_25 - .L_24)
.L_24:
        /*0078*/ 	.word	0x00000000


	//----- nvinfo : EIATTR_CBANK_PARAM_SIZE
	.align		4
.L_25:
        /*007c*/ 	.byte	0x03, 0x19
        /*007e*/ 	.short	0x0024


	//----- nvinfo : EIATTR_PARAM_CBANK
	.align		4
        /*0080*/ 	.byte	0x04, 0x0a
        /*0082*/ 	.short	(.L_27 - .L_26)
	.align		4
.L_26:
        /*0084*/ 	.word	index@(.nv.constant0._Z17ShadeMatrixKernelPKfS0_S0_Pfi)
        /*0088*/ 	.short	0x0380
        /*008a*/ 	.short	0x0024


	//----- nvinfo : EIATTR_SW_WAR
	.align		4
.L_27:
        /*008c*/ 	.byte	0x04, 0x36
        /*008e*/ 	.short	(.L_29 - .L_28)
.L_28:
        /*0090*/ 	.word	0x00000008
.L_29:


//--------------------- .nv.callgraph             --------------------------
	.section	.nv.callgraph,"",@"SHT_CUDA_CALLGRAPH"
	.align	4
	.sectionentsize	8
	.align		4
        /*0000*/ 	.word	0x00000000
	.align		4
        /*0004*/ 	.word	0xffffffff
	.align		4
        /*0008*/ 	.word	0x00000000
	.align		4
        /*000c*/ 	.word	0xfffffffe
	.align		4
        /*0010*/ 	.word	0x00000000
	.align		4
        /*0014*/ 	.word	0xfffffffd
	.align		4
        /*0018*/ 	.word	0x00000000
	.align		4
        /*001c*/ 	.word	0xfffffffc


//--------------------- .text._Z17ShadeMatrixKernelPKfS0_S0_Pfi --------------------------
	.section	.text._Z17ShadeMatrixKernelPKfS0_S0_Pfi,"ax",@progbits
	.align	128
        .global         _Z17ShadeMatrixKernelPKfS0_S0_Pfi
        .type           _Z17ShadeMatrixKernelPKfS0_S0_Pfi,@function
        .size           _Z17ShadeMatrixKernelPKfS0_S0_Pfi,(.L_x_29 - _Z17ShadeMatrixKernelPKfS0_S0_Pfi)
        .other          _Z17ShadeMatrixKernelPKfS0_S0_Pfi,@"STO_CUDA_ENTRY STV_DEFAULT"
_Z17ShadeMatrixKernelPKfS0_S0_Pfi:
.text._Z17ShadeMatrixKernelPKfS0_S0_Pfi:
[----:B------:R-:W-:Y:S01]  /*0000*/  LDC R1, c[0x0][0x37c] ;  /* 0x0000df00ff017b82 */ /* 0x000fe20000000800 */
[----:B------:R-:W0:Y:S07]  /*0010*/  S2R R0, SR_TID.X ;  /* 0x0000000000007919 */ /* 0x000e2e0000002100 */
[----:B------:R-:W0:Y:S01]  /*0020*/  S2UR UR4, SR_CTAID.X ;  /* 0x00000000000479c3 */ /* 0x000e220000002500 */
[----:B------:R-:W1:Y:S07]  /*0030*/  LDCU UR5, c[0x0][0x3a0] ;  /* 0x00007400ff0577ac */ /* 0x000e6e0008000800 */
[----:B------:R-:W0:Y:S02]  /*0040*/  LDC R5, c[0x0][0x360] ;  /* 0x0000d800ff057b82 */ /* 0x000e240000000800 */
[----:B0-----:R-:W-:-:S05]  /*0050*/  IMAD R5, R5, UR4, R0 ;  /* 0x0000000405057c24 */ /* 0x001fca000f8e0200 */
[----:B-1----:R-:W-:-:S13]  /*0060*/  ISETP.GE.AND P0, PT, R5, UR5, PT ;  /* 0x0000000505007c0c */ /* 0x002fda000bf06270 */
[----:B------:R-:W-:Y:S05]  /*0070*/  @P0 EXIT ;  /* 0x000000000000094d */ /* 0x000fea0003800000 */
[----:B------:R-:W0:Y:S01]  /*0080*/  LDC.64 R8, c[0x0][0x388] ;  /* 0x0000e200ff087b82 */ /* 0x000e220000000a00 */
[----:B------:R-:W1:Y:S07]  /*0090*/  LDCU.64 UR4, c[0x0][0x358] ;  /* 0x00006b00ff0477ac */ /* 0x000e6e0008000a00 */
[----:B------:R-:W2:Y:S08]  /*00a0*/  LDC.64 R2, c[0x0][0x380] ;  /* 0x0000e000ff027b82 */ /* 0x000eb00000000a00 */
[----:B------:R-:W3:Y:S01]  /*00b0*/  LDC.64 R10, c[0x0][0x390] ;  /* 0x0000e400ff0a7b82 */ /* 0x000ee20000000a00 */
[----:B0-----:R-:W-:-:S05]  /*00c0*/  IMAD.WIDE R8, R5, 0x4, R8 ;  /* 0x0000000405087825 */ /* 0x001fca00078e0208 */
[----:B-1----:R-:W4:Y:S01]  /*00d0*/  LDG.E R6, desc[UR4][R8.64] ;  /* 0x0000000408067981 */ /* 0x002f22000c1e1900 */
[----:B--2---:R-:W-:-:S05]  /*00e0*/  IMAD.WIDE R2, R5, 0x4, R2 ;  /* 0x0000000405027825 */ /* 0x004fca00078e0202 */
[----:B------:R-:W2:Y:S01]  /*00f0*/  LDG.E R7, desc[UR4][R2.64] ;  /* 0x0000000402077981 */ /* 0x000ea2000c1e1900 */
[----:B---3--:R-:W-:-:S05]  /*0100*/  IMAD.WIDE R10, R5, 0x4, R10 ;  /* 0x00000004050a7825 */ /* 0x008fca00078e020a */
[----:B------:R-:W3:Y:S01]  /*0110*/  LDG.E R0, desc[UR4][R10.64] ;  /* 0x000000040a007981 */ /* 0x000ee2000c1e1900 */
[----:B------:R-:W-:Y:S01]  /*0120*/  BSSY.RECONVERGENT B0, `(.L_x_0) ;  /* 0x0000010000007945 */ /* 0x000fe20003800200 */
[----:B----4-:R-:W-:-:S04]  /*0130*/  FMUL R4, R6, R6 ;  /* 0x0000000606047220 */ /* 0x010fc80000400000 */
[----:B--2---:R-:W-:-:S04]  /*0140*/  FFMA R13, R7, R7, R4 ;  /* 0x00000007070d7223 */ /* 0x004fc80000000004 */
[----:B---3--:R-:W-:-:S05]  /*0150*/  FFMA R13, R0, R0, R13 ;  /* 0x00000000000d7223 */ /* 0x008fca000000000d */
[----:B------:R-:W-:Y:S01]  /*0160*/  IADD3 R12, PT, PT, R13, -0xd000000, RZ ;  /* 0xf30000000d0c7810 */ /* 0x000fe20007ffe0ff */
[----:B------:R0:W1:Y:S03]  /*0170*/  MUFU.RSQ R4, R13 ;  /* 0x0000000d00047308 */ /* 0x0000660000001400 */
[----:B------:R-:W-:-:S13]  /*0180*/  ISETP.GT.U32.AND P0, PT, R12, 0x727fffff, PT ;  /* 0x727fffff0c00780c */ /* 0x000fda0003f04070 */
[----:B0-----:R-:W-:Y:S05]  /*0190*/  @!P0 BRA `(.L_x_1) ;  /* 0x0000000000108947 */ /* 0x001fea0003800000 */
[----:B------:R-:W-:-:S07]  /*01a0*/  MOV R10, 0x1c0 ;  /* 0x000001c0000a7802 */ /* 0x000fce0000000f00 */
[----:B-1----:R-:W-:Y:S05]  /*01b0*/  CALL.REL.NOINC `($__internal_0_$__cuda_sm20_sqrt_rn_f32_slowpath) ;  /* 0x0000000c00a47944 */ /* 0x002fea0003c00000 */
[----:B------:R-:W-:Y:S01]  /*01c0*/  IMAD.MOV.U32 R9, RZ, RZ, R13 ;  /* 0x000000ffff097224 */ /* 0x000fe200078e000d */
[----:B------:R-:W-:Y:S06]  /*01d0*/  BRA `(.L_x_2) ;  /* 0x0000000000107947 */ /* 0x000fec0003800000 */
.L_x_1:
[----:B-1----:R-:W-:Y:S01]  /*01e0*/  FMUL.FTZ R2, R13, R4 ;  /* 0x000000040d027220 */ /* 0x002fe20000410000 */
[----:B------:R-:W-:-:S03]  /*01f0*/  FMUL.FTZ R4, R4, 0.5 ;  /* 0x3f00000004047820 */ /* 0x000fc60000410000 */
[----:B------:R-:W-:-:S04]  /*0200*/  FFMA R9, -R2, R2, R13 ;  /* 0x0000000202097223 */ /* 0x000fc8000000010d */
[----:B------:R-:W-:-:S07]  /*0210*/  FFMA R9, R9, R4, R2 ;  /* 0x0000000409097223 */ /* 0x000fce0000000002 */
.L_x_2:
[----:B------:R-:W-:Y:S05]  /*0220*/  BSYNC.RECONVERGENT B0 ;  /* 0x0000000000007941 */ /* 0x000fea0003800200 */
.L_x_0:
[CC--:B------:R-:W-:Y:S01]  /*0230*/  FSETP.GT.AND P2, PT, |R6|.reuse, |R7|.reuse, PT ;  /* 0x400000070600720b */ /* 0x0c0fe20003f44200 */
[----:B------:R-:W-:Y:S03]  /*0240*/  BSSY.RECONVERGENT B0, `(.L_x_3) ;  /* 0x000000e000007945 */ /* 0x000fe60003800200 */
[----:B------:R-:W-:Y:S02]  /*0250*/  FSEL R4, |R6|, |R7|, P2 ;  /* 0x4000000706047208 */ /* 0x000fe40001000200 */
[----:B------:R-:W-:Y:S02]  /*0260*/  FSEL R2, |R7|, |R6|, P2 ;  /* 0x4000000607027208 */ /* 0x000fe40001000200 */
[----:B------:R-:W0:Y:S08]  /*0270*/  MUFU.RCP R3, R4 ;  /* 0x0000000400037308 */ /* 0x000e300000001000 */
[----:B------:R-:W1:Y:S01]  /*0280*/  FCHK P0, R2, R4 ;  /* 0x0000000402007302 */ /* 0x000e620000000000 */
[----:B0-----:R-:W-:-:S04]  /*0290*/  FFMA R8, -R4, R3, 1 ;  /* 0x3f80000004087423 */ /* 0x001fc80000000103 */
[----:B------:R-:W-:-:S04]  /*02a0*/  FFMA R3, R3, R8, R3 ;  /* 0x0000000803037223 */ /* 0x000fc80000000003 */
[----:B------:R-:W-:-:S04]  /*02b0*/  FFMA R8, R2, R3, RZ ;  /* 0x0000000302087223 */ /* 0x000fc800000000ff */
[----:B------:R-:W-:-:S04]  /*02c0*/  FFMA R10, -R4, R8, R2 ;  /* 0x00000008040a7223 */ /* 0x000fc80000000102 */
[----:B------:R-:W-:Y:S01]  /*02d0*/  FFMA R3, R3, R10, R8 ;  /* 0x0000000a03037223 */ /* 0x000fe20000000008 */
[----:B-1----:R-:W-:Y:S06]  /*02e0*/  @!P0 BRA `(.L_x_4) ;  /* 0x00000000000c8947 */ /* 0x002fec0003800000 */
[----:B------:R-:W-:Y:S02]  /*02f0*/  MOV R3, R2 ;  /* 0x0000000200037202 */ /* 0x000fe40000000f00 */
[----:B------:R-:W-:-:S07]  /*0300*/  MOV R8, 0x320 ;  /* 0x0000032000087802 */ /* 0x000fce0000000f00 */
[----:B------:R-:W-:Y:S05]  /*0310*/  CALL.REL.NOINC `($__internal_1_$__cuda_sm3x_div_rn_noftz_f32_slowpath) ;  /* 0x0000000c00a47944 */ /* 0x000fea0003c00000 */
.L_x_4:
[----:B------:R-:W-:Y:S05]  /*0320*/  BSYNC.RECONVERGENT B0 ;  /* 0x0000000000007941 */ /* 0x000fea0003800200 */
.L_x_3:
[----:B------:R-:W-:Y:S02]  /*0330*/  IMAD.MOV.U32 R11, RZ, RZ, 0x3b33710b ;  /* 0x3b33710bff0b7424 */ /* 0x000fe400078e00ff */
[----:B------:R-:W-:Y:S01]  /*0340*/  FMUL R2, R3, R3 ;  /* 0x0000000303027220 */ /* 0x000fe20000400000 */
[----:B------:R-:W0:Y:S01]  /*0350*/  MUFU.RCP R10, R9 ;  /* 0x00000009000a7308 */ /* 0x000e220000001000 */
[C---:B------:R-:W-:Y:S01]  /*0360*/  ISETP.GE.AND P0, PT, R7.reuse, RZ, PT ;  /* 0x000000ff0700720c */ /* 0x040fe20003f06270 */
[----:B------:R-:W-:Y:S01]  /*0370*/  BSSY.RECONVERGENT B0, `(.L_x_5) ;  /* 0x0000024000007945 */ /* 0x000fe20003800200 */
[----:B------:R-:W-:Y:S01]  /*0380*/  FFMA R11, R2, R11, -0.015681877732276916504 ;  /* 0xbc807748020b7423 */ /* 0x000fe2000000000b */
[----:B------:R-:W-:-:S03]  /*0390*/  FSETP.NEU.AND P1, PT, |R7|, |R6|, PT ;  /* 0x400000060700720b */ /* 0x000fc60003f2d200 */
[----:B------:R-:W-:-:S04]  /*03a0*/  FFMA R11, R2, R11, 0.042200751602649688721 ;  /* 0x3d2cdab2020b7423 */ /* 0x000fc8000000000b */
[----:B------:R-:W-:-:S04]  /*03b0*/  FFMA R11, R2, R11, -0.074792981147766113281 ;  /* 0xbd992d10020b7423 */ /* 0x000fc8000000000b */
[----:B------:R-:W-:-:S04]  /*03c0*/  FFMA R11, R2, R11, 0.10640415549278259277 ;  /* 0x3dd9ea6c020b7423 */ /* 0x000fc8000000000b */
[----:B------:R-:W-:-:S04]  /*03d0*/  FFMA R11, R2, R11, -0.14207722246646881104 ;  /* 0xbe117cb1020b7423 */ /* 0x000fc8000000000b */
[----:B------:R-:W-:-:S04]  /*03e0*/  FFMA R11, R2, R11, 0.19993925094604492188 ;  /* 0x3e4cbce0020b7423 */ /* 0x000fc8000000000b */
[----:B------:R-:W-:-:S04]  /*03f0*/  FFMA R11, R2, R11, -0.33333197236061096191 ;  /* 0xbeaaaa7d020b7423 */ /* 0x000fc8000000000b */
[----:B------:R-:W-:Y:S01]  /*0400*/  FMUL R2, R2, R11 ;  /* 0x0000000b02027220 */ /* 0x000fe20000400000 */
[----:B------:R-:W-:-:S03]  /*0410*/  HFMA2 R11, -RZ, RZ, 1.857421875, -1409 ;  /* 0x3f6ee581ff0b7431 */ /* 0x000fc600000001ff */
[----:B------:R-:W-:-:S04]  /*0420*/  FFMA R2, R2, R3, R3 ;  /* 0x0000000302027223 */ /* 0x000fc80000000003 */
[C---:B------:R-:W-:Y:S01]  /*0430*/  FFMA R3, R11.reuse, 1.6832555532455444336, -R2 ;  /* 0x3fd774eb0b037823 */ /* 0x040fe20000000802 */
[----:B------:R-:W-:-:S04]  /*0440*/  FSEL R8, R11, 1.8663789033889770508, P2 ;  /* 0x3feee5810b087808 */ /* 0x000fc80001000000 */
[-C--:B------:R-:W-:Y:S02]  /*0450*/  FSEL R11, R3, R2.reuse, P2 ;  /* 0x00000002030b7208 */ /* 0x080fe40001000000 */
[----:B------:R-:W-:Y:S01]  /*0460*/  FSEL R3, R2, -R2, P2 ;  /* 0x8000000202037208 */ /* 0x000fe20001000000 */
[----:B------:R-:W-:Y:S01]  /*0470*/  IMAD.MOV.U32 R2, RZ, RZ, 0x4016cbe4 ;  /* 0x4016cbe4ff027424 */ /* 0x000fe200078e00ff */
[----:B------:R-:W-:-:S03]  /*0480*/  FSETP.NEU.AND P2, PT, R4, RZ, PT ;  /* 0x000000ff0400720b */ /* 0x000fc60003f4d000 */
[----:B------:R-:W-:Y:S01]  /*0490*/  @!P0 FFMA R11, R8, 1.6832555532455444336, R3 ;  /* 0x3fd774eb080b8823 */ /* 0x000fe20000000003 */
[----:B------:R-:W-:Y:S01]  /*04a0*/  @!P1 FSEL R11, R2, 0.78539818525314331055, !P0 ;  /* 0x3f490fdb020b9808 */ /* 0x000fe20004000000 */
[----:B------:R-:W1:Y:S01]  /*04b0*/  FCHK P1, R0, R9 ;  /* 0x0000000900007302 */ /* 0x000e620000020000 */
[----:B0-----:R-:W-:Y:S01]  /*04c0*/  FFMA R3, R10, -R9, 1 ;  /* 0x3f8000000a037423 */ /* 0x001fe20000000809 */
[----:B------:R-:W-:-:S03]  /*04d0*/  FADD R2, |R7|, |R6| ;  /* 0x4000000607027221 */ /* 0x000fc60000000200 */
[----:B------:R-:W-:-:S03]  /*04e0*/  FFMA R3, R10, R3, R10 ;  /* 0x000000030a037223 */ /* 0x000fc6000000000a */
[----:B------:R-:W-:Y:S01]  /*04f0*/  @!P2 FSEL R11, RZ, 3.1415927410125732422, P0 ;  /* 0x40490fdbff0ba808 */ /* 0x000fe20000000000 */
[----:B------:R-:W-:Y:S01]  /*0500*/  FFMA R4, R0, R3, RZ ;  /* 0x0000000300047223 */ /* 0x000fe200000000ff */
[----:B------:R-:W-:Y:S02]  /*0510*/  FSETP.NAN.AND P0, PT, R2, R2, PT ;  /* 0x000000020200720b */ /* 0x000fe40003f08000 */
[----:B------:R-:W-:Y:S01]  /*0520*/  LOP3.LUT R11, R11, 0x80000000, R6, 0xb8, !PT ;  /* 0x800000000b0b7812 */ /* 0x000fe200078eb806 */
[----:B------:R-:W-:-:S03]  /*0530*/  FFMA R7, R4, -R9, R0 ;  /* 0x8000000904077223 */ /* 0x000fc60000000000 */
[----:B------:R-:W-:Y:S01]  /*0540*/  FSEL R2, R2, R11, P0 ;  /* 0x0000000b02027208 */ /* 0x000fe20000000000 */
[----:B------:R-:W-:Y:S01]  /*0550*/  FFMA R3, R3, R7, R4 ;  /* 0x0000000703037223 */ /* 0x000fe20000000004 */
[----:B-1----:R-:W-:Y:S06]  /*0560*/  @!P1 BRA `(.L_x_6) ;  /* 0x0000000000109947 */ /* 0x002fec0003800000 */
[----:B------:R-:W-:Y:S01]  /*0570*/  MOV R3, R0 ;  /* 0x0000000000037202 */ /* 0x000fe20000000f00 */
[----:B------:R-:W-:Y:S01]  /*0580*/  IMAD.MOV.U32 R4, RZ, RZ, R9 ;  /* 0x000000ffff047224 */ /* 0x000fe200078e0009 */
[----:B------:R-:W-:-:S07]  /*0590*/  MOV R8, 0x5b0 ;  /* 0x000005b000087802 */ /* 0x000fce0000000f00 */
[----:B------:R-:W-:Y:S05]  /*05a0*/  CALL.REL.NOINC `($__internal_1_$__cuda_sm3x_div_rn_noftz_f32_slowpath) ;  /* 0x0000000c00007944 */ /* 0x000fea0003c00000 */
.L_x_6:
[----:B------:R-:W-:Y:S05]  /*05b0*/  BSYNC.RECONVERGENT B0 ;  /* 0x0000000000007941 */ /* 0x000fea0003800200 */
.L_x_5:
[----:B------:R-:W-:Y:S01]  /*05c0*/  MOV R0, 0x3f000000 ;  /* 0x3f00000000007802 */ /* 0x000fe20000000f00 */
[----:B------:R-:W-:Y:S01]  /*05d0*/  HFMA2 R11, -RZ, RZ, 1.857421875, -1409 ;  /* 0x3f6ee581ff0b7431 */ /* 0x000fe200000001ff */
[----:B------:R-:W-:Y:S01]  /*05e0*/  FSETP.NEU.AND P1, PT, |R3|, 1, PT ;  /* 0x3f8000000300780b */ /* 0x000fe20003f2d200 */
[----:B------:R-:W-:Y:S01]  /*05f0*/  FADD R12, R9, 1737.739990234375 ;  /* 0x44d937ae090c7421 */ /* 0x000fe20000000000 */
[C---:B------:R-:W-:Y:S01]  /*0600*/  FSETP.GT.AND P0, PT, |R3|.reuse, 0.56000000238418579102, PT ;  /* 0x3f0f5c290300780b */ /* 0x040fe20003f04200 */
[----:B------:R-:W-:Y:S01]  /*0610*/  FFMA R0, |R3|, -R0, 0.5 ;  /* 0x3f00000003007423 */ /* 0x000fe20000000a00 */
[----:B------:R-:W-:Y:S01]  /*0620*/  UMOV UR6, 0x54442d18 ;  /* 0x54442d1800067882 */ /* 0x000fe20000000000 */
[----:B------:R-:W-:Y:S01]  /*0630*/  UMOV UR7, 0x400921fb ;  /* 0x400921fb00077882 */ /* 0x000fe20000000000 */
[----:B------:R-:W-:Y:S01]  /*0640*/  BSSY.RECONVERGENT B0, `(.L_x_7) ;  /* 0x000002c000007945 */ /* 0x000fe20003800200 */
[----:B------:R-:W0:Y:S02]  /*0650*/  MUFU.RSQ R7, R0 ;  /* 0x0000000000077308 */ /* 0x000e240000001400 */
[----:B0-----:R-:W-:Y:S01]  /*0660*/  FMUL R4, R0, R7 ;  /* 0x0000000700047220 */ /* 0x001fe20000400000 */
[----:B------:R-:W-:-:S04]  /*0670*/  FMUL R7, R7, -0.5 ;  /* 0xbf00000007077820 */ /* 0x000fc80000400000 */
[----:B------:R-:W-:-:S04]  /*0680*/  FFMA R7, R4, R7, 0.5 ;  /* 0x3f00000004077423 */ /* 0x000fc80000000007 */
[----:B------:R-:W-:-:S05]  /*0690*/  FFMA R7, R4, R7, R4 ;  /* 0x0000000704077223 */ /* 0x000fca0000000004 */
[----:B------:R-:W-:Y:S01]  /*06a0*/  FSEL R4, R7, RZ, P1 ;  /* 0x000000ff07047208 */ /* 0x000fe20000800000 */
[----:B------:R-:W-:-:S03]  /*06b0*/  IMAD.MOV.U32 R7, RZ, RZ, 0x3d4dd2f7 ;  /* 0x3d4dd2f7ff077424 */ /* 0x000fc600078e00ff */
[----:B------:R-:W-:-:S05]  /*06c0*/  FSEL R4, R4, |R3|, P0 ;  /* 0x4000000304047208 */ /* 0x000fca0000000000 */
[----:B------:R-:W-:-:S04]  /*06d0*/  FMUL R6, R4, R4 ;  /* 0x0000000404067220 */ /* 0x000fc80000400000 */
[----:B------:R-:W-:-:S04]  /*06e0*/  FFMA R7, R6, R7, 0.018773360177874565125 ;  /* 0x3c99ca9706077423 */ /* 0x000fc80000000007 */
[----:B------:R-:W-:-:S04]  /*06f0*/  FFMA R7, R6, R7, 0.046769052743911743164 ;  /* 0x3d3f90e806077423 */ /* 0x000fc80000000007 */
[----:B------:R-:W-:-:S04]  /*0700*/  FFMA R7, R6, R7, 0.074823014438152313232 ;  /* 0x3d993ccf06077423 */ /* 0x000fc80000000007 */
[----:B------:R-:W-:-:S04]  /*0710*/  FFMA R7, R6, R7, 0.16667181253433227539 ;  /* 0x3e2aac0406077423 */ /* 0x000fc80000000007 */
[----:B------:R-:W-:-:S04]  /*0720*/  FMUL R7, R6, R7 ;  /* 0x0000000706077220 */ /* 0x000fc80000400000 */
[----:B------:R-:W-:Y:S02]  /*0730*/  FFMA R4, R4, R7, R4 ;  /* 0x0000000704047223 */ /* 0x000fe40000000004 */
[----:B------:R-:W0:Y:S02]  /*0740*/  F2F.F64.F32 R6, R2 ;  /* 0x0000000200067310 */ /* 0x000e240000201800 */
[----:B------:R-:W-:-:S04]  /*0750*/  FMUL R0, R4, -2 ;  /* 0xc000000004007820 */ /* 0x000fc80000400000 */
[----:B------:R-:W-:Y:S02]  /*0760*/  @P0 FFMA R4, R11, 1.6832555532455444336, R0 ;  /* 0x3fd774eb0b040823 */ /* 0x000fe40000000000 */
[----:B------:R-:W1:Y:S03]  /*0770*/  MUFU.RCP R0, R12 ;  /* 0x0000000c00007308 */ /* 0x000e660000001000 */
[CC--:B------:R-:W-:Y:S02]  /*0780*/  FSETP.NAN.AND P0, PT, R4.reuse, R4.reuse, PT ;  /* 0x000000040400720b */ /* 0x0c0fe40003f08000 */
[----:B------:R-:W-:Y:S01]  /*0790*/  LOP3.LUT R3, R4, 0x80000000, R3, 0xb8, !PT ;  /* 0x8000000004037812 */ /* 0x000fe200078eb803 */
[----:B0-----:R-:W-:Y:S01]  /*07a0*/  DADD R8, R6, UR6 ;  /* 0x0000000606087e29 */ /* 0x001fe20008000000 */
[----:B------:R-:W-:Y:S02]  /*07b0*/  UMOV UR6, 0x44d937ae ;  /* 0x44d937ae00067882 */ /* 0x000fe40000000000 */
[----:B------:R-:W-:Y:S01]  /*07c0*/  FSEL R3, R3, R4, !P0 ;  /* 0x0000000403037208 */ /* 0x000fe20004000000 */
[----:B------:R-:W-:Y:S01]  /*07d0*/  IMAD.U32 R13, RZ, RZ, UR6 ;  /* 0x00000006ff0d7e24 */ /* 0x000fe2000f8e00ff */
[----:B------:R-:W-:Y:S01]  /*07e0*/  UMOV UR6, 0x54442d18 ;  /* 0x54442d1800067882 */ /* 0x000fe20000000000 */
[----:B------:R-:W-:Y:S01]  /*07f0*/  UMOV UR7, 0x3ff921fb ;  /* 0x3ff921fb00077882 */ /* 0x000fe20000000000 */
[----:B------:R0:W2:Y:S01]  /*0800*/  F2F.F64.F32 R10, R3 ;  /* 0x00000003000a7310 */ /* 0x0000a20000201800 */
[----:B-1----:R-:W-:-:S07]  /*0810*/  FFMA R7, -R12, R0, 1 ;  /* 0x3f8000000c077423 */ /* 0x002fce0000000100 */
[----:B------:R-:W1:Y:S01]  /*0820*/  FCHK P0, R13, R12 ;  /* 0x0000000c0d007302 */ /* 0x000e620000000000 */
[----:B------:R-:W-:-:S04]  /*0830*/  FFMA R0, R0, R7, R0 ;  /* 0x0000000700007223 */ /* 0x000fc80000000000 */
[----:B0-----:R-:W-:Y:S01]  /*0840*/  FFMA R3, R0, 1737.739990234375, RZ ;  /* 0x44d937ae00037823 */ /* 0x001fe200000000ff */
[----:B--2---:R-:W-:Y:S02]  /*0850*/  DADD R10, R10, UR6 ;  /* 0x000000060a0a7e29 */ /* 0x004fe40008000000 */
[----:B------:R0:W2:Y:S01]  /*0860*/  F2F.F32.F64 R6, R8 ;  /* 0x0000000800067310 */ /* 0x0000a20000301000 */
[----:B------:R-:W-:-:S04]  /*0870*/  FFMA R2, -R12, R3, 1737.739990234375 ;  /* 0x44d937ae0c027423 */ /* 0x000fc80000000103 */
[----:B------:R-:W-:-:S03]  /*0880*/  FFMA R2, R0, R2, R3 ;  /* 0x0000000200027223 */ /* 0x000fc60000000003 */
[----:B------:R0:W3:Y:S01]  /*0890*/  F2F.F32.F64 R7, R10 ;  /* 0x0000000a00077310 */ /* 0x0000e20000301000 */
[----:B-1----:R-:W-:Y:S05]  /*08a0*/  @!P0 BRA `(.L_x_8) ;  /* 0x0000000000148947 */ /* 0x002fea0003800000 */
[----:B------:R-:W-:Y:S01]  /*08b0*/  MOV R4, R12 ;  /* 0x0000000c00047202 */ /* 0x000fe20000000f00 */
[----:B------:R-:W-:Y:S01]  /*08c0*/  IMAD.MOV.U32 R3, RZ, RZ, 0x44d937ae ;  /* 0x44d937aeff037424 */ /* 0x000fe200078e00ff */
[----:B0-----:R-:W-:-:S07]  /*08d0*/  MOV R8, 0x8f0 ;  /* 0x000008f000087802 */ /* 0x001fce0000000f00 */
[----:B--23--:R-:W-:Y:S05]  /*08e0*/  CALL.REL.NOINC `($__internal_1_$__cuda_sm3x_div_rn_noftz_f32_slowpath) ;  /* 0x0000000800307944 */ /* 0x00cfea0003c00000 */
[----:B------:R-:W-:-:S07]  /*08f0*/  MOV R2, R3 ;  /* 0x0000000300027202 */ /* 0x000fce0000000f00 */
.L_x_8:
[----:B------:R-:W-:Y:S05]  /*0900*/  BSYNC.RECONVERGENT B0 ;  /* 0x0000000000007941 */ /* 0x000fea0003800200 */
.L_x_7:
[----:B------:R-:W1:Y:S01]  /*0910*/  MUFU.RCP R3, |R2| ;  /* 0x4000000200037308 */ /* 0x000e620000001000 */
[C---:B------:R-:W-:Y:S01]  /*0920*/  FSETP.GT.AND P0, PT, |R2|.reuse, 1, PT ;  /* 0x3f8000000200780b */ /* 0x040fe20003f04200 */
[----:B------:R-:W-:Y:S01]  /*0930*/  UMOV UR6, 0x54442d18 ;  /* 0x54442d1800067882 */ /* 0x000fe20000000000 */
[----:B------:R-:W-:Y:S01]  /*0940*/  UMOV UR7, 0x401921fb ;  /* 0x401921fb00077882 */ /* 0x000fe20000000000 */
[----:B------:R-:W-:Y:S01]  /*0950*/  HFMA2 R15, -RZ, RZ, 3.31640625, -45152 ;  /* 0x42a2f983ff0f7431 */ /* 0x000fe200000001ff */
[-C--:B------:R-:W-:Y:S01]  /*0960*/  FSETP.NAN.AND P1, PT, |R2|, |R2|.reuse, PT ;  /* 0x400000020200720b */ /* 0x080fe20003f28200 */
[----:B------:R-:W-:Y:S02]  /*0970*/  BSSY.RECONVERGENT B0, `(.L_x_9) ;  /* 0x0000024000007945 */ /* 0x000fe40003800200 */
[----:B0-2---:R0:W2:Y:S08]  /*0980*/  F2F.F64.F32 R10, R6 ;  /* 0x00000006000a7310 */ /* 0x0050b00000201800 */
[----:B---3--:R-:W3:Y:S01]  /*0990*/  F2F.F64.F32 R8, R7 ;  /* 0x0000000700087310 */ /* 0x008ee20000201800 */
[----:B-1----:R-:W-:Y:S01]  /*09a0*/  FSEL R4, R3, |R2|, P0 ;  /* 0x4000000203047208 */ /* 0x002fe20000000000 */
[----:B------:R-:W-:-:S02]  /*09b0*/  IMAD.MOV.U32 R3, RZ, RZ, 0x3b2090aa ;  /* 0x3b2090aaff037424 */ /* 0x000fc400078e00ff */
[----:B0-----:R-:W-:Y:S02]  /*09c0*/  IMAD.MOV.U32 R6, RZ, RZ, 0x3c490fdb ;  /* 0x3c490fdbff067424 */ /* 0x001fe400078e00ff */
[----:B------:R-:W-:Y:S01]  /*09d0*/  FMUL R0, R4, R4 ;  /* 0x0000000404007220 */ /* 0x000fe20000400000 */
[----:B--2---:R-:W-:Y:S01]  /*09e0*/  DADD R10, -R10, UR6 ;  /* 0x000000060a0a7e29 */ /* 0x004fe20008000100 */
[----:B------:R-:W-:Y:S01]  /*09f0*/  UMOV UR7, 0x400921fb ;  /* 0x400921fb00077882 */ /* 0x000fe20000000000 */
[----:B------:R-:W-:Y:S01]  /*0a00*/  FFMA R6, R15, -R6, 1 ;  /* 0x3f8000000f067423 */ /* 0x000fe20000000806 */
[----:B------:R-:W-:-:S03]  /*0a10*/  FFMA R3, R0, R3, -0.014396979473531246185 ;  /* 0xbc6be14f00037423 */ /* 0x000fc60000000003 */
[----:B------:R-:W-:Y:S01]  /*0a20*/  FFMA R6, R6, R15, 81.48732757568359375 ;  /* 0x42a2f98306067423 */ /* 0x000fe2000000000f */
[----:B------:R-:W-:Y:S01]  /*0a30*/  FFMA R3, R0, R3, 0.039849750697612762451 ;  /* 0x3d23397e00037423 */ /* 0x000fe20000000003 */
[----:B---3--:R-:W-:-:S03]  /*0a40*/  DADD R8, -R8, UR6 ;  /* 0x0000000608087e29 */ /* 0x008fc60008000100 */
[----:B------:R-:W-:-:S04]  /*0a50*/  FFMA R3, R0, R3, -0.072529748082160949707 ;  /* 0xbd948a7a00037423 */ /* 0x000fc80000000003 */
[----:B------:R-:W-:-:S04]  /*0a60*/  FFMA R3, R0, R3, 0.10518480092287063599 ;  /* 0x3dd76b2100037423 */ /* 0x000fc80000000003 */
[C---:B------:R-:W-:Y:S02]  /*0a70*/  FFMA R13, R0.reuse, R3, -0.14171802997589111328 ;  /* 0xbe111e88000d7423 */ /* 0x040fe40000000003 */
[----:B------:R0:W1:Y:S02]  /*0a80*/  F2F.F32.F64 R3, R10 ;  /* 0x0000000a00037310 */ /* 0x0000640000301000 */
[----:B------:R-:W-:-:S04]  /*0a90*/  FFMA R13, R0, R13, 0.19988775253295898438 ;  /* 0x3e4caf60000d7423 */ /* 0x000fc8000000000d */
[----:B------:R-:W-:-:S04]  /*0aa0*/  FFMA R13, R0, R13, -0.33332940936088562012 ;  /* 0xbeaaaa27000d7423 */ /* 0x000fc8000000000d */
[----:B------:R-:W-:Y:S01]  /*0ab0*/  FMUL R13, R0, R13 ;  /* 0x0000000d000d7220 */ /* 0x000fe20000400000 */
[----:B0-----:R-:W-:Y:S01]  /*0ac0*/  MOV R10, 0x3f6ee581 ;  /* 0x3f6ee581000a7802 */ /* 0x001fe20000000f00 */
[----:B------:R0:W2:Y:S02]  /*0ad0*/  F2F.F32.F64 R0, R8 ;  /* 0x0000000800007310 */ /* 0x0000a40000301000 */
[----:B------:R-:W-:Y:S01]  /*0ae0*/  FFMA R13, R4, R13, R4 ;  /* 0x0000000d040d7223 */ /* 0x000fe20000000004 */
[----:B-1----:R-:W-:-:S03]  /*0af0*/  FFMA R4, R3, R6, RZ ;  /* 0x0000000603047223 */ /* 0x002fc600000000ff */
[----:B------:R-:W-:Y:S01]  /*0b00*/  @P0 FFMA R13, R10, 1.6832555532455444336, -R13 ;  /* 0x3fd774eb0a0d0823 */ /* 0x000fe2000000080d */
[----:B------:R-:W-:Y:S01]  /*0b10*/  FFMA R7, R4, -0.012271846644580364227, R3 ;  /* 0xbc490fdb04077823 */ /* 0x000fe20000000003 */
[----:B------:R-:W1:Y:S03]  /*0b20*/  FCHK P0, R3, 0.012271846644580364227 ;  /* 0x3c490fdb03007902 */ /* 0x000e660000000000 */
[----:B------:R-:W-:Y:S01]  /*0b30*/  LOP3.LUT R2, R13, 0x80000000, R2, 0xb8, !PT ;  /* 0x800000000d027812 */ /* 0x000fe200078eb802 */
[----:B------:R-:W-:-:S03]  /*0b40*/  FFMA R4, R6, R7, R4 ;  /* 0x0000000706047223 */ /* 0x000fc60000000004 */
[----:B------:R-:W-:Y:S01]  /*0b50*/  FSEL R2, R2, R13, !P1 ;  /* 0x0000000d02027208 */ /* 0x000fe20004800000 */
[----:B012---:R-:W-:Y:S06]  /*0b60*/  @!P0 BRA `(.L_x_10) ;  /* 0x0000000000108947 */ /* 0x007fec0003800000 */
[----:B------:R-:W-:Y:S01]  /*0b70*/  IMAD.MOV.U32 R4, RZ, RZ, 0x3c490fdb ;  /* 0x3c490fdbff047424 */ /* 0x000fe200078e00ff */
[----:B------:R-:W-:-:S07]  /*0b80*/  MOV R8, 0xba0 ;  /* 0x00000ba000087802 */ /* 0x000fce0000000f00 */
[----:B------:R-:W-:Y:S05]  /*0b90*/  CALL.REL.NOINC `($__internal_1_$__cuda_sm3x_div_rn_noftz_f32_slowpath) ;  /* 0x0000000400847944 */ /* 0x000fea0003c00000 */
[----:B------:R-:W-:-:S07]  /*0ba0*/  MOV R4, R3 ;  /* 0x0000000300047202 */ /* 0x000fce0000000f00 */
.L_x_10:
[----:B------:R-:W-:Y:S05]  /*0bb0*/  BSYNC.RECONVERGENT B0 ;  /* 0x0000000000007941 */ /* 0x000fea0003800200 */
.L_x_9:
[----:B------:R-:W-:Y:S02]  /*0bc0*/  HFMA2 R3, -RZ, RZ, 1.75, 0 ;  /* 0x3f000000ff037431 */ /* 0x000fe400000001ff */
[----:B------:R-:W-:Y:S01]  /*0bd0*/  IMAD.MOV.U32 R7, RZ, RZ, 0x4322f983 ;  /* 0x4322f983ff077424 */ /* 0x000fe200078e00ff */
[----:B------:R-:W0:Y:S01]  /*0be0*/  FCHK P0, R0, 0.0061359233222901821136 ;  /* 0x3bc90fdb00007902 */ /* 0x000e220000000000 */
[----:B------:R-:W-:Y:S01]  /*0bf0*/  IMAD.MOV.U32 R6, RZ, RZ, 0x3bc90fdb ;  /* 0x3bc90fdbff067424 */ /* 0x000fe200078e00ff */
[----:B------:R-:W-:Y:S03]  /*0c00*/  BSSY.RECONVERGENT B0, `(.L_x_11) ;  /* 0x000000f000007945 */ /* 0x000fe60003800200 */
[----:B------:R-:W-:Y:S01]  /*0c10*/  FFMA R6, R7, -R6, 1 ;  /* 0x3f80000007067423 */ /* 0x000fe20000000806 */
[----:B------:R-:W-:-:S03]  /*0c20*/  LOP3.LUT R3, R3, 0x80000000, R4, 0xb8, !PT ;  /* 0x8000000003037812 */ /* 0x000fc600078eb804 */
[----:B------:R-:W-:Y:S02]  /*0c30*/  FFMA R7, R6, R7, 162.9746551513671875 ;  /* 0x4322f98306077423 */ /* 0x000fe40000000007 */
[----:B------:R-:W-:Y:S02]  /*0c40*/  FADD.RZ R3, R3, R4 ;  /* 0x0000000403037221 */ /* 0x000fe4000000c000 */
[----:B------:R-:W-:Y:S02]  /*0c50*/  FFMA R4, R0, R7, RZ ;  /* 0x0000000700047223 */ /* 0x000fe400000000ff */
[----:B------:R1:W2:Y:S02]  /*0c60*/  F2I.TRUNC.NTZ R6, R3 ;  /* 0x0000000300067305 */ /* 0x0002a4000020f100 */
[----:B------:R-:W-:-:S04]  /*0c70*/  FFMA R8, R4, -0.0061359233222901821136, R0 ;  /* 0xbbc90fdb04087823 */ /* 0x000fc80000000000 */
[----:B------:R-:W-:Y:S01]  /*0c80*/  FFMA R4, R7, R8, R4 ;  /* 0x0000000807047223 */ /* 0x000fe20000000004 */
[----:B0-----:R-:W-:Y:S06]  /*0c90*/  @!P0 BRA `(.L_x_12) ;  /* 0x0000000000148947 */ /* 0x001fec0003800000 */
[----:B-1----:R-:W-:Y:S01]  /*0ca0*/  MOV R3, R0 ;  /* 0x0000000000037202 */ /* 0x002fe20000000f00 */
[----:B------:R-:W-:Y:S01]  /*0cb0*/  IMAD.MOV.U32 R4, RZ, RZ, 0x3bc90fdb ;  /* 0x3bc90fdbff047424 */ /* 0x000fe200078e00ff */
[----:B------:R-:W-:-:S07]  /*0cc0*/  MOV R8, 0xce0 ;  /* 0x00000ce000087802 */ /* 0x000fce0000000f00 */
[----:B--2---:R-:W-:Y:S05]  /*0cd0*/  CALL.REL.NOINC `($__internal_1_$__cuda_sm3x_div_rn_noftz_f32_slowpath) ;  /* 0x0000000400347944 */ /* 0x004fea0003c00000 */
[----:B------:R-:W-:-:S07]  /*0ce0*/  MOV R4, R3 ;  /* 0x0000000300047202 */ /* 0x000fce0000000f00 */
.L_x_12:
[----:B------:R-:W-:Y:S05]  /*0cf0*/  BSYNC.RECONVERGENT B0 ;  /* 0x0000000000007941 */ /* 0x000fea0003800200 */
.L_x_11:
[----:B-1----:R-:W-:Y:S02]  /*0d00*/  HFMA2 R3, -RZ, RZ, 1.75, 0 ;  /* 0x3f000000ff037431 */ /* 0x002fe400000001ff */
[----:B------:R-:W-:Y:S01]  /*0d10*/  IMAD.MOV.U32 R0, RZ, RZ, 0x3c490fdb ;  /* 0x3c490fdbff007424 */ /* 0x000fe200078e00ff */
[----:B------:R-:W0:Y:S01]  /*0d20*/  FCHK P0, R2, 0.012271846644580364227 ;  /* 0x3c490fdb02007902 */ /* 0x000e220000000000 */
[----:B------:R-:W-:Y:S01]  /*0d30*/  IMAD.MOV.U32 R7, RZ, RZ, 0x42a2f983 ;  /* 0x42a2f983ff077424 */ /* 0x000fe200078e00ff */
[----:B------:R-:W-:Y:S03]  /*0d40*/  BSSY.RECONVERGENT B0, `(.L_x_13) ;  /* 0x000000e000007945 */ /* 0x000fe60003800200 */
[----:B------:R-:W-:Y:S01]  /*0d50*/  FFMA R8, R7, -R0, 1 ;  /* 0x3f80000007087423 */ /* 0x000fe20000000800 */
[----:B------:R-:W-:-:S03]  /*0d60*/  LOP3.LUT R3, R3, 0x80000000, R4, 0xb8, !PT ;  /* 0x8000000003037812 */ /* 0x000fc600078eb804 */
[----:B------:R-:W-:Y:S02]  /*0d70*/  FFMA R8, R8, R7, 81.48732757568359375 ;  /* 0x42a2f98308087423 */ /* 0x000fe40000000007 */
[----:B------:R-:W-:Y:S02]  /*0d80*/  FADD.RZ R0, R3, R4 ;  /* 0x0000000403007221 */ /* 0x000fe4000000c000 */
[----:B------:R-:W-:-:S04]  /*0d90*/  FFMA R3, R2, R8, RZ ;  /* 0x0000000802037223 */ /* 0x000fc800000000ff */
[----:B------:R-:W-:Y:S01]  /*0da0*/  FFMA R4, R3, -0.012271846644580364227, R2 ;  /* 0xbc490fdb03047823 */ /* 0x000fe20000000002 */
[----:B------:R-:W1:Y:S03]  /*0db0*/  F2I.TRUNC.NTZ R0, R0 ;  /* 0x0000000000007305 */ /* 0x000e66000020f100 */
[----:B------:R-:W-:Y:S01]  /*0dc0*/  FFMA R3, R8, R4, R3 ;  /* 0x0000000408037223 */ /* 0x000fe20000000003 */
[----:B0-----:R-:W-:Y:S06]  /*0dd0*/  @!P0 BRA `(.L_x_14) ;  /* 0x0000000000108947 */ /* 0x001fec0003800000 */
[----:B------:R-:W-:Y:S01]  /*0de0*/  MOV R3, R2 ;  /* 0x0000000200037202 */ /* 0x000fe20000000f00 */
[----:B------:R-:W-:Y:S01]  /*0df0*/  IMAD.MOV.U32 R4, RZ, RZ, 0x3c490fdb ;  /* 0x3c490fdbff047424 */ /* 0x000fe200078e00ff */
[----:B------:R-:W-:-:S07]  /*0e00*/  MOV R8, 0xe20 ;  /* 0x00000e2000087802 */ /* 0x000fce0000000f00 */
[----:B-12---:R-:W-:Y:S05]  /*0e10*/  CALL.REL.NOINC `($__internal_1_$__cuda_sm3x_div_rn_noftz_f32_slowpath) ;  /* 0x0000000000e47944 */ /* 0x006fea0003c00000 */
.L_x_14:
[----:B------:R-:W-:Y:S05]  /*0e20*/  BSYNC.RECONVERGENT B0 ;  /* 0x0000000000007941 */ /* 0x000fea0003800200 */
.L_x_13:
[----:B------:R-:W-:Y:S01]  /*0e30*/  MOV R8, 0x3f000000 ;  /* 0x3f00000000087802 */ /* 0x000fe20000000f00 */
[----:B------:R-:W-:-:S03]  /*0e40*/  IMAD.SHL.U32 R5, R5, 0x4, RZ ;  /* 0x0000000405057824 */ /* 0x000fc600078e00ff */
[----:B------:R-:W-:-:S05]  /*0e50*/  LOP3.LUT R2, R8, 0x80000000, R3, 0xb8, !PT ;  /* 0x8000000008027812 */ /* 0x000fca00078eb803 */
[----:B------:R-:W-:-:S04]  /*0e60*/  FADD.RZ R4, R2, R3 ;  /* 0x0000000302047221 */ /* 0x000fc8000000c000 */
[----:B------:R-:W0:Y:S02]  /*0e70*/  F2I.TRUNC.NTZ R7, R4 ;  /* 0x0000000400077305 */ /* 0x000e24000020f100 */
[-C--:B0-----:R-:W-:Y:S01]  /*0e80*/  LEA.HI R2, R7, R7.reuse, RZ, 0x1 ;  /* 0x0000000707027211 */ /* 0x081fe200078f08ff */
[C---:B--2---:R-:W-:Y:S01]  /*0e90*/  IMAD.IADD R10, R6.reuse, 0x1, -R7 ;  /* 0x00000001060a7824 */ /* 0x044fe200078e0a07 */
[----:B------:R-:W-:Y:S02]  /*0ea0*/  IADD3 R6, PT, PT, R6, R7, RZ ;  /* 0x0000000706067210 */ /* 0x000fe40007ffe0ff */
[----:B------:R-:W-:Y:S02]  /*0eb0*/  SHF.R.S32.HI R2, RZ, 0x1, R2 ;  /* 0x00000001ff027819 */ /* 0x000fe40000011402 */
[----:B------:R-:W-:Y:S02]  /*0ec0*/  ISETP.GT.AND P0, PT, R6, 0x200, PT ;  /* 0x000002000600780c */ /* 0x000fe40003f04270 */
[----:B------:R-:W-:-:S02]  /*0ed0*/  I2FP.F32.S32 R2, R2 ;  /* 0x0000000200027245 */ /* 0x000fc40000201400 */
[----:B------:R-:W-:Y:S02]  /*0ee0*/  ISETP.GE.AND P2, PT, R10, 0x1, PT ;  /* 0x000000010a00780c */ /* 0x000fe40003f46270 */
[----:B------:R-:W-:-:S05]  /*0ef0*/  LOP3.LUT R3, R8, 0x80000000, R2, 0xb8, !PT ;  /* 0x8000000008037812 */ /* 0x000fca00078eb802 */
[----:B------:R-:W-:Y:S02]  /*0f00*/  FADD.RZ R8, R2, R3 ;  /* 0x0000000302087221 */ /* 0x000fe4000000c000 */
[----:B------:R-:W0:Y:S01]  /*0f10*/  LDC.64 R2, c[0x0][0x398] ;  /* 0x0000e600ff027b82 */ /* 0x000e220000000a00 */
[----:B------:R-:W-:Y:S01]  /*0f20*/  @P0 VIADD R6, R6, 0xfffffe00 ;  /* 0xfffffe0006060836 */ /* 0x000fe20000000000 */
[----:B------:R-:W1:Y:S02]  /*0f30*/  F2I.TRUNC.NTZ R9, R8 ;  /* 0x0000000800097305 */ /* 0x000e64000020f100 */
[----:B------:R-:W-:Y:S01]  /*0f40*/  @!P2 IADD3 R10, PT, PT, R10, 0x200, RZ ;  /* 0x000002000a0aa810 */ /* 0x000fe20007ffe0ff */
[C---:B-1----:R-:W-:Y:S01]  /*0f50*/  IMAD.IADD R7, R0.reuse, 0x1, -R9 ;  /* 0x0000000100077824 */ /* 0x042fe200078e0a09 */
[----:B------:R-:W-:Y:S02]  /*0f60*/  IADD3 R0, PT, PT, R0, R9, RZ ;  /* 0x0000000900007210 */ /* 0x000fe40007ffe0ff */
[----:B------:R-:W-:-:S02]  /*0f70*/  I2FP.F32.S32 R9, R6 ;  /* 0x0000000600097245 */ /* 0x000fc40000201400 */
[----:B------:R-:W-:Y:S02]  /*0f80*/  ISETP.GT.AND P1, PT, R0, 0x200, PT ;  /* 0x000002000000780c */ /* 0x000fe40003f24270 */
[----:B------:R-:W-:Y:S01]  /*0f90*/  ISETP.GE.AND P3, PT, R7, 0x1, PT ;  /* 0x000000010700780c */ /* 0x000fe20003f66270 */
[----:B0-----:R-:W-:Y:S01]  /*0fa0*/  IMAD.WIDE R2, R5, 0x4, R2 ;  /* 0x0000000405027825 */ /* 0x001fe200078e0202 */
[----:B------:R-:W-:-:S04]  /*0fb0*/  I2FP.F32.S32 R5, R10 ;  /* 0x0000000a00057245 */ /* 0x000fc80000201400 */
[----:B------:R-:W-:Y:S04]  /*0fc0*/  STG.E desc[UR4][R2.64+0x4], R9 ;  /* 0x0000040902007986 */ /* 0x000fe8000c101904 */
[----:B------:R-:W-:Y:S01]  /*0fd0*/  STG.E desc[UR4][R2.64], R5 ;  /* 0x0000000502007986 */ /* 0x000fe2000c101904 */
[----:B------:R-:W-:Y:S02]  /*0fe0*/  @P1 VIADD R0, R0, 0xfffffe00 ;  /* 0xfffffe0000001836 */ /* 0x000fe40000000000 */
[----:B------:R-:W-:-:S03]  /*0ff0*/  @!P3 IADD3 R7, PT, PT, R7, 0x200, RZ ;  /* 0x000002000707b810 */ /* 0x000fc60007ffe0ff */
[----:B------:R-:W-:Y:S02]  /*1000*/  I2FP.F32.S32 R11, R0 ;  /* 0x00000000000b7245 */ /* 0x000fe40000201400 */
[----:B------:R-:W-:-:S03]  /*1010*/  I2FP.F32.S32 R7, R7 ;  /* 0x0000000700077245 */ /* 0x000fc60000201400 */
[----:B------:R-:W-:Y:S04]  /*1020*/  STG.E desc[UR4][R2.64+0xc], R11 ;  /* 0x00000c0b02007986 */ /* 0x000fe8000c101904 */
[----:B------:R-:W-:Y:S01]  /*1030*/  STG.E desc[UR4][R2.64+0x8], R7 ;  /* 0x0000080702007986 */ /* 0x000fe2000c101904 */
[----:B------:R-:W-:Y:S05]  /*1040*/  EXIT ;  /* 0x000000000000794d */ /* 0x000fea0003800000 */
        .weak           $__internal_0_$__cuda_sm20_sqrt_rn_f32_slowpath
        .type           $__internal_0_$__cuda_sm20_sqrt_rn_f32_slowpath,@function
        .size           $__internal_0_$__cuda_sm20_sqrt_rn_f32_slowpath,($__internal_1_$__cuda_sm3x_div_rn_noftz_f32_slowpath - $__internal_0_$__cuda_sm20_sqrt_rn_f32_slowpath)
$__internal_0_$__cuda_sm20_sqrt_rn_f32_slowpath:
[----:B------:R-:W-:-:S13]  /*1050*/  LOP3.LUT P0, RZ, R13, 0x7fffffff, RZ, 0xc0, !PT ;  /* 0x7fffffff0dff7812 */ /* 0x000fda000780c0ff */
[----:B------:R-:W-:Y:S05]  /*1060*/  @!P0 BRA `(.L_x_15) ;  /* 0x0000000000448947 */ /* 0x000fea0003800000 */
[----:B------:R-:W-:Y:S02]  /*1070*/  FSETP.GEU.FTZ.AND P0, PT, R13, RZ, PT ;  /* 0x000000ff0d00720b */ /* 0x000fe40003f1e000 */
[----:B------:R-:W-:-:S11]  /*1080*/  MOV R2, R13 ;  /* 0x0000000d00027202 */ /* 0x000fd60000000f00 */
[----:B------:R-:W-:Y:S01]  /*1090*/  @!P0 IMAD.MOV.U32 R13, RZ, RZ, 0x7fffffff ;  /* 0x7fffffffff0d8424 */ /* 0x000fe200078e00ff */
[----:B------:R-:W-:Y:S06]  /*10a0*/  @!P0 BRA `(.L_x_15) ;  /* 0x0000000000348947 */ /* 0x000fec0003800000 */
[----:B------:R-:W-:-:S13]  /*10b0*/  FSETP.GTU.FTZ.AND P0, PT, |R2|, +INF , PT ;  /* 0x7f8000000200780b */ /* 0x000fda0003f1c200 */
[----:B------:R-:W-:Y:S01]  /*10c0*/  @P0 FADD.FTZ R13, R2, 1 ;  /* 0x3f800000020d0421 */ /* 0x000fe20000010000 */
[----:B------:R-:W-:Y:S06]  /*10d0*/  @P0 BRA `(.L_x_15) ;  /* 0x0000000000280947 */ /* 0x000fec0003800000 */
[----:B------:R-:W-:-:S13]  /*10e0*/  FSETP.NEU.FTZ.AND P0, PT, |R2|, +INF , PT ;  /* 0x7f8000000200780b */ /* 0x000fda0003f1d200 */
[----:B------:R-:W-:Y:S01]  /*10f0*/  @P0 FFMA R3, R2, 1.84467440737095516160e+19, RZ ;  /* 0x5f80000002030823 */ /* 0x000fe200000000ff */
[----:B------:R-:W-:-:S03]  /*1100*/  @!P0 MOV R13, R2 ;  /* 0x00000002000d8202 */ /* 0x000fc60000000f00 */
[----:B------:R-:W0:Y:S02]  /*1110*/  @P0 MUFU.RSQ R4, R3 ;  /* 0x0000000300040308 */ /* 0x000e240000001400 */
[----:B0-----:R-:W-:Y:S01]  /*1120*/  @P0 FMUL.FTZ R8, R3, R4 ;  /* 0x0000000403080220 */ /* 0x001fe20000410000 */
[----:B------:R-:W-:-:S03]  /*1130*/  @P0 FMUL.FTZ R4, R4, 0.5 ;  /* 0x3f00000004040820 */ /* 0x000fc60000410000 */
[----:B------:R-:W-:-:S04]  /*1140*/  @P0 FADD.FTZ R9, -R8, -RZ ;  /* 0x800000ff08090221 */ /* 0x000fc80000010100 */
[----:B------:R-:W-:-:S04]  /*1150*/  @P0 FFMA R9, R8, R9, R3 ;  /* 0x0000000908090223 */ /* 0x000fc80000000003 */
[----:B------:R-:W-:-:S04]  /*1160*/  @P0 FFMA R4, R9, R4, R8 ;  /* 0x0000000409040223 */ /* 0x000fc80000000008 */
[----:B------:R-:W-:-:S07]  /*1170*/  @P0 FMUL.FTZ R13, R4, 2.3283064365386962891e-10 ;  /* 0x2f800000040d0820 */ /* 0x000fce0000410000 */
.L_x_15:
[----:B------:R-:W-:Y:S02]  /*1180*/  HFMA2 R3, -RZ, RZ, 0, 0 ;  /* 0x00000000ff037431 */ /* 0x000fe400000001ff */
[----:B------:R-:W-:-:S04]  /*1190*/  IMAD.MOV.U32 R2, RZ, RZ, R10 ;  /* 0x000000ffff027224 */ /* 0x000fc800078e000a */
[----:B------:R-:W-:Y:S05]  /*11a0*/  RET.REL.NODEC R2 `(_Z17ShadeMatrixKernelPKfS0_S0_Pfi) ;  /* 0xffffffec02947950 */ /* 0x000fea0003c3ffff */
        .weak           $__internal_1_$__cuda_sm3x_div_rn_noftz_f32_slowpath
        .type           $__internal_1_$__cuda_sm3x_div_rn_noftz_f32_slowpath,@function
        .size           $__internal_1_$__cuda_sm3x_div_rn_noftz_f32_slowpath,(.L_x_29 - $__internal_1_$__cuda_sm3x_div_rn_noftz_f32_slowpath)
$__internal_1_$__cuda_sm3x_div_rn_noftz_f32_slowpath:
[----:B------:R-:W-:Y:S01]  /*11b0*/  SHF.R.U32.HI R10, RZ, 0x17, R4 ;  /* 0x00000017ff0a7819 */ /* 0x000fe20000011604 */
[----:B------:R-:W-:Y:S01]  /*11c0*/  BSSY.RECONVERGENT B1, `(.L_x_16) ;  /* 0x0000063000017945 */ /* 0x000fe20003800200 */
[----:B------:R-:W-:Y:S02]  /*11d0*/  SHF.R.U32.HI R11, RZ, 0x17, R3 ;  /* 0x00000017ff0b7819 */ /* 0x000fe40000011603 */
[----:B------:R-:W-:Y:S02]  /*11e0*/  LOP3.LUT R10, R10, 0xff, RZ, 0xc0, !PT ;  /* 0x000000ff0a0a7812 */ /* 0x000fe400078ec0ff */
[----:B------:R-:W-:Y:S02]  /*11f0*/  LOP3.LUT R15, R11, 0xff, RZ, 0xc0, !PT ;  /* 0x000000ff0b0f7812 */ /* 0x000fe400078ec0ff */
[----:B------:R-:W-:Y:S01]  /*1200*/  MOV R12, R4 ;  /* 0x00000004000c7202 */ /* 0x000fe20000000f00 */
[----:B------:R-:W-:Y:S01]  /*1210*/  VIADD R14, R10, 0xffffffff ;  /* 0xffffffff0a0e7836 */ /* 0x000fe20000000000 */
[----:B------:R-:W-:-:S04]  /*1220*/  IADD3 R13, PT, PT, R15, -0x1, RZ ;  /* 0xffffffff0f0d7810 */ /* 0x000fc80007ffe0ff */
[----:B------:R-:W-:-:S04]  /*1230*/  ISETP.GT.U32.AND P0, PT, R14, 0xfd, PT ;  /* 0x000000fd0e00780c */ /* 0x000fc80003f04070 */
[----:B------:R-:W-:-:S13]  /*1240*/  ISETP.GT.U32.OR P0, PT, R13, 0xfd, P0 ;  /* 0x000000fd0d00780c */ /* 0x000fda0000704470 */
[----:B------:R-:W-:Y:S01]  /*1250*/  @!P0 IMAD.MOV.U32 R11, RZ, RZ, RZ ;  /* 0x000000ffff0b8224 */ /* 0x000fe200078e00ff */
[----:B------:R-:W-:Y:S06]  /*1260*/  @!P0 BRA `(.L_x_17) ;  /* 0x00000000005c8947 */ /* 0x000fec0003800000 */
[----:B------:R-:W-:Y:S02]  /*1270*/  FSETP.GTU.FTZ.AND P0, PT, |R3|, +INF , PT ;  /* 0x7f8000000300780b */ /* 0x000fe40003f1c200 */
[----:B------:R-:W-:-:S04]  /*1280*/  FSETP.GTU.FTZ.AND P1, PT, |R4|, +INF , PT ;  /* 0x7f8000000400780b */ /* 0x000fc80003f3c200 */
[----:B------:R-:W-:-:S13]  /*1290*/  PLOP3.LUT P0, PT, P0, P1, PT, 0xf8, 0x8f ;  /* 0x00000000008f781c */ /* 0x000fda0000703f70 */
[----:B------:R-:W-:Y:S05]  /*12a0*/  @P0 BRA `(.L_x_18) ;  /* 0x00000004004c0947 */ /* 0x000fea0003800000 */
[----:B------:R-:W-:-:S13]  /*12b0*/  LOP3.LUT P0, RZ, R12, 0x7fffffff, R3, 0xc8, !PT ;  /* 0x7fffffff0cff7812 */ /* 0x000fda000780c803 */
[----:B------:R-:W-:Y:S05]  /*12c0*/  @!P0 BRA `(.L_x_19) ;  /* 0x00000004003c8947 */ /* 0x000fea0003800000 */
[C---:B------:R-:W-:Y:S02]  /*12d0*/  FSETP.NEU.FTZ.AND P3, PT, |R3|.reuse, +INF , PT ;  /* 0x7f8000000300780b */ /* 0x040fe40003f7d200 */
[----:B------:R-:W-:Y:S02]  /*12e0*/  FSETP.NEU.FTZ.AND P1, PT, |R4|, +INF , PT ;  /* 0x7f8000000400780b */ /* 0x000fe40003f3d200 */
[----:B------:R-:W-:-:S11]  /*12f0*/  FSETP.NEU.FTZ.AND P0, PT, |R3|, +INF , PT ;  /* 0x7f8000000300780b */ /* 0x000fd60003f1d200 */
[----:B------:R-:W-:Y:S05]  /*1300*/  @!P1 BRA !P3, `(.L_x_19) ;  /* 0x00000004002c9947 */ /* 0x000fea0005800000 */
[----:B------:R-:W-:-:S04]  /*1310*/  LOP3.LUT P3, RZ, R3, 0x7fffffff, RZ, 0xc0, !PT ;  /* 0x7fffffff03ff7812 */ /* 0x000fc8000786c0ff */
[----:B------:R-:W-:-:S13]  /*1320*/  PLOP3.LUT P1, PT, P1, P3, PT, 0x2f, 0xf2 ;  /* 0x0000000000f2781c */ /* 0x000fda0000f26577 */
[----:B------:R-:W-:Y:S05]  /*1330*/  @P1 BRA `(.L_x_20) ;  /* 0x0000000400181947 */ /* 0x000fea0003800000 */
[----:B------:R-:W-:-:S04]  /*1340*/  LOP3.LUT P1, RZ, R12, 0x7fffffff, RZ, 0xc0, !PT ;  /* 0x7fffffff0cff7812 */ /* 0x000fc8000782c0ff */
[----:B------:R-:W-:-:S13]  /*1350*/  PLOP3.LUT P0, PT, P0, P1, PT, 0x2f, 0xf2 ;  /* 0x0000000000f2781c */ /* 0x000fda0000702577 */
[----:B------:R-:W-:Y:S05]  /*1360*/  @P0 BRA `(.L_x_21) ;  /* 0x0000000400000947 */ /* 0x000fea0003800000 */
[----:B------:R-:W-:Y:S02]  /*1370*/  ISETP.GE.AND P0, PT, R13, RZ, PT ;  /* 0x000000ff0d00720c */ /* 0x000fe40003f06270 */
[----:B------:R-:W-:-:S11]  /*1380*/  ISETP.GE.AND P1, PT, R14, RZ, PT ;  /* 0x000000ff0e00720c */ /* 0x000fd60003f26270 */
[----:B------:R-:W-:Y:S01]  /*1390*/  @P0 MOV R11, RZ ;  /* 0x000000ff000b0202 */ /* 0x000fe20000000f00 */
[----:B------:R-:W-:Y:S01]  /*13a0*/  @!P0 FFMA R3, R3, 1.84467440737095516160e+19, RZ ;  /* 0x5f80000003038823 */ /* 0x000fe200000000ff */
[----:B------:R-:W-:Y:S01]  /*13b0*/  @!P0 MOV R11, 0xffffffc0 ;  /* 0xffffffc0000b8802 */ /* 0x000fe20000000f00 */
[----:B------:R-:W-:-:S04]  /*13c0*/  @!P1 FFMA R12, R4, 1.84467440737095516160e+19, RZ ;  /* 0x5f800000040c9823 */ /* 0x000fc800000000ff */
[----:B------:R-:W-:-:S07]  /*13d0*/  @!P1 VIADD R11, R11, 0x40 ;  /* 0x000000400b0b9836 */ /* 0x000fce0000000000 */
.L_x_17:
[----:B------:R-:W-:Y:S01]  /*13e0*/  LEA R13, R10, 0xc0800000, 0x17 ;  /* 0xc08000000a0d7811 */ /* 0x000fe200078eb8ff */
[----:B------:R-:W-:Y:S01]  /*13f0*/  BSSY.RECONVERGENT B2, `(.L_x_22) ;  /* 0x0000036000027945 */ /* 0x000fe20003800200 */
[----:B------:R-:W-:Y:S02]  /*1400*/  IADD3 R15, PT, PT, R15, -0x7f, RZ ;  /* 0xffffff810f0f7810 */ /* 0x000fe40007ffe0ff */
[----:B------:R-:W-:-:S03]  /*1410*/  IADD3 R16, PT, PT, -R13, R12, RZ ;  /* 0x0000000c0d107210 */ /* 0x000fc60007ffe1ff */
[C---:B------:R-:W-:Y:S01]  /*1420*/  IMAD R3, R15.reuse, -0x800000, R3 ;  /* 0xff8000000f037824 */ /* 0x040fe200078e0203 */
[----:B------:R0:W1:Y:S01]  /*1430*/  MUFU.RCP R12, R16 ;  /* 0x00000010000c7308 */ /* 0x0000620000001000 */
[----:B------:R-:W-:Y:S01]  /*1440*/  FADD.FTZ R14, -R16, -RZ ;  /* 0x800000ff100e7221 */ /* 0x000fe20000010100 */
[----:B0-----:R-:W-:-:S05]  /*1450*/  IADD3 R16, PT, PT, R15, 0x7f, -R10 ;  /* 0x0000007f0f107810 */ /* 0x001fca0007ffe80a */
[----:B------:R-:W-:Y:S02]  /*1460*/  IMAD.IADD R16, R16, 0x1, R11 ;  /* 0x0000000110107824 */ /* 0x000fe400078e020b */
[----:B-1----:R-:W-:-:S04]  /*1470*/  FFMA R13, R12, R14, 1 ;  /* 0x3f8000000c0d7423 */ /* 0x002fc8000000000e */
[----:B------:R-:W-:-:S04]  /*1480*/  FFMA R12, R12, R13, R12 ;  /* 0x0000000d0c0c7223 */ /* 0x000fc8000000000c */
[----:B------:R-:W-:-:S04]  /*1490*/  FFMA R13, R3, R12, RZ ;  /* 0x0000000c030d7223 */ /* 0x000fc800000000ff */
[----:B------:R-:W-:-:S04]  /*14a0*/  FFMA R17, R14, R13, R3 ;  /* 0x0000000d0e117223 */ /* 0x000fc80000000003 */
[----:B------:R-:W-:-:S04]  /*14b0*/  FFMA R13, R12, R17, R13 ;  /* 0x000000110c0d7223 */ /* 0x000fc8000000000d */
[----:B------:R-:W-:-:S04]  /*14c0*/  FFMA R14, R14, R13, R3 ;  /* 0x0000000d0e0e7223 */ /* 0x000fc80000000003 */
[----:B------:R-:W-:-:S05]  /*14d0*/  FFMA R3, R12, R14, R13 ;  /* 0x0000000e0c037223 */ /* 0x000fca000000000d */
[----:B------:R-:W-:-:S04]  /*14e0*/  SHF.R.U32.HI R10, RZ, 0x17, R3 ;  /* 0x00000017ff0a7819 */ /* 0x000fc80000011603 */
[----:B------:R-:W-:-:S04]  /*14f0*/  LOP3.LUT R10, R10, 0xff, RZ, 0xc0, !PT ;  /* 0x000000ff0a0a7812 */ /* 0x000fc800078ec0ff */
[----:B------:R-:W-:-:S04]  /*1500*/  IADD3 R15, PT, PT, R10, R16, RZ ;  /* 0x000000100a0f7210 */ /* 0x000fc80007ffe0ff */
[----:B------:R-:W-:-:S04]  /*1510*/  IADD3 R10, PT, PT, R15, -0x1, RZ ;  /* 0xffffffff0f0a7810 */ /* 0x000fc80007ffe0ff */
[----:B------:R-:W-:-:S13]  /*1520*/  ISETP.GE.U32.AND P0, PT, R10, 0xfe, PT ;  /* 0x000000fe0a00780c */ /* 0x000fda0003f06070 */
[----:B------:R-:W-:Y:S05]  /*1530*/  @!P0 BRA `(.L_x_23) ;  /* 0x0000000000808947 */ /* 0x000fea0003800000 */
[----:B------:R-:W-:-:S13]  /*1540*/  ISETP.GT.AND P0, PT, R15, 0xfe, PT ;  /* 0x000000fe0f00780c */ /* 0x000fda0003f04270 */
[----:B------:R-:W-:Y:S05]  /*1550*/  @P0 BRA `(.L_x_24) ;  /* 0x00000000006c0947 */ /* 0x000fea0003800000 */
[----:B------:R-:W-:-:S13]  /*1560*/  ISETP.GE.AND P0, PT, R15, 0x1, PT ;  /* 0x000000010f00780c */ /* 0x000fda0003f06270 */
[----:B------:R-:W-:Y:S05]  /*1570*/  @P0 BRA `(.L_x_25) ;  /* 0x0000000000740947 */ /* 0x000fea0003800000 */
[----:B------:R-:W-:Y:S02]  /*1580*/  ISETP.GE.AND P0, PT, R15, -0x18, PT ;  /* 0xffffffe80f00780c */ /* 0x000fe40003f06270 */
[----:B------:R-:W-:-:S11]  /*1590*/  LOP3.LUT R3, R3, 0x80000000, RZ, 0xc0, !PT ;  /* 0x8000000003037812 */ /* 0x000fd600078ec0ff */
[----:B------:R-:W-:Y:S05]  /*15a0*/  @!P0 BRA `(.L_x_25) ;  /* 0x0000000000688947 */ /* 0x000fea0003800000 */
[-CC-:B------:R-:W-:Y:S01]  /*15b0*/  FFMA.RZ R10, R12, R14.reuse, R13.reuse ;  /* 0x0000000e0c0a7223 */ /* 0x180fe2000000c00d */
[C---:B------:R-:W-:Y:S02]  /*15c0*/  ISETP.NE.AND P3, PT, R15.reuse, RZ, PT ;  /* 0x000000ff0f00720c */ /* 0x040fe40003f65270 */
[C---:B------:R-:W-:Y:S02]  /*15d0*/  ISETP.NE.AND P1, PT, R15.reuse, RZ, PT ;  /* 0x000000ff0f00720c */ /* 0x040fe40003f25270 */
[----:B------:R-:W-:Y:S01]  /*15e0*/  LOP3.LUT R11, R10, 0x7fffff, RZ, 0xc0, !PT ;  /* 0x007fffff0a0b7812 */ /* 0x000fe200078ec0ff */
[CCC-:B------:R-:W-:Y:S01]  /*15f0*/  FFMA.RP R10, R12.reuse, R14.reuse, R13.reuse ;  /* 0x0000000e0c0a7223 */ /* 0x1c0fe2000000800d */
[----:B------:R-:W-:Y:S01]  /*1600*/  FFMA.RM R13, R12, R14, R13 ;  /* 0x0000000e0c0d7223 */ /* 0x000fe2000000400d */
[----:B------:R-:W-:Y:S01]  /*1610*/  VIADD R12, R15, 0x20 ;  /* 0x000000200f0c7836 */ /* 0x000fe20000000000 */
[----:B------:R-:W-:Y:S02]  /*1620*/  LOP3.LUT R11, R11, 0x800000, RZ, 0xfc, !PT ;  /* 0x008000000b0b7812 */ /* 0x000fe400078efcff */
[----:B------:R-:W-:-:S02]  /*1630*/  IADD3 R14, PT, PT, -R15, RZ, RZ ;  /* 0x000000ff0f0e7210 */ /* 0x000fc40007ffe1ff */
[----:B------:R-:W-:Y:S02]  /*1640*/  SHF.L.U32 R12, R11, R12, RZ ;  /* 0x0000000c0b0c7219 */ /* 0x000fe400000006ff */
[----:B------:R-:W-:Y:S02]  /*1650*/  FSETP.NEU.FTZ.AND P0, PT, R10, R13, PT ;  /* 0x0000000d0a00720b */ /* 0x000fe40003f1d000 */
[----:B------:R-:W-:Y:S02]  /*1660*/  SEL R10, R14, RZ, P3 ;  /* 0x000000ff0e0a7207 */ /* 0x000fe40001800000 */
[----:B------:R-:W-:Y:S02]  /*1670*/  ISETP.NE.AND P1, PT, R12, RZ, P1 ;  /* 0x000000ff0c00720c */ /* 0x000fe40000f25270 */
[----:B------:R-:W-:Y:S02]  /*1680*/  SHF.R.U32.HI R10, RZ, R10, R11 ;  /* 0x0000000aff0a7219 */ /* 0x000fe4000001160b */
[----:B------:R-:W-:-:S02]  /*1690*/  PLOP3.LUT P0, PT, P0, P1, PT, 0xf8, 0x8f ;  /* 0x00000000008f781c */ /* 0x000fc40000703f70 */
[----:B------:R-:W-:Y:S02]  /*16a0*/  SHF.R.U32.HI R12, RZ, 0x1, R10 ;  /* 0x00000001ff0c7819 */ /* 0x000fe4000001160a */
[----:B------:R-:W-:-:S04]  /*16b0*/  SEL R11, RZ, 0x1, !P0 ;  /* 0x00000001ff0b7807 */ /* 0x000fc80004000000 */
[----:B------:R-:W-:-:S04]  /*16c0*/  LOP3.LUT R11, R11, 0x1, R12, 0xf8, !PT ;  /* 0x000000010b0b7812 */ /* 0x000fc800078ef80c */
[----:B------:R-:W-:-:S04]  /*16d0*/  LOP3.LUT R11, R11, R10, RZ, 0xc0, !PT ;  /* 0x0000000a0b0b7212 */ /* 0x000fc800078ec0ff */
[----:B------:R-:W-:-:S04]  /*16e0*/  IADD3 R12, PT, PT, R12, R11, RZ ;  /* 0x0000000b0c0c7210 */ /* 0x000fc80007ffe0ff */
[----:B------:R-:W-:Y:S01]  /*16f0*/  LOP3.LUT R3, R12, R3, RZ, 0xfc, !PT ;  /* 0x000000030c037212 */ /* 0x000fe200078efcff */
[----:B------:R-:W-:Y:S06]  /*1700*/  BRA `(.L_x_25) ;  /* 0x0000000000107947 */ /* 0x000fec0003800000 */
.L_x_24:
[----:B------:R-:W-:-:S04]  /*1710*/  LOP3.LUT R3, R3, 0x80000000, RZ, 0xc0, !PT ;  /* 0x8000000003037812 */ /* 0x000fc800078ec0ff */
[----:B------:R-:W-:Y:S01]  /*1720*/  LOP3.LUT R3, R3, 0x7f800000, RZ, 0xfc, !PT ;  /* 0x7f80000003037812 */ /* 0x000fe200078efcff */
[----:B------:R-:W-:Y:S06]  /*1730*/  BRA `(.L_x_25) ;  /* 0x0000000000047947 */ /* 0x000fec0003800000 */
.L_x_23:
[----:B------:R-:W-:-:S07]  /*1740*/  IMAD R3, R16, 0x800000, R3 ;  /* 0x0080000010037824 */ /* 0x000fce00078e0203 */
.L_x_25:
[----:B------:R-:W-:Y:S05]  /*1750*/  BSYNC.RECONVERGENT B2 ;  /* 0x0000000000027941 */ /* 0x000fea0003800200 */
.L_x_22:
[----:B------:R-:W-:Y:S05]  /*1760*/  BRA `(.L_x_26) ;  /* 0x0000000000207947 */ /* 0x000fea0003800000 */
.L_x_21:
[----:B------:R-:W-:-:S04]  /*1770*/  LOP3.LUT R3, R12, 0x80000000, R3, 0x48, !PT ;  /* 0x800000000c037812 */ /* 0x000fc800078e4803 */
[----:B------:R-:W-:Y:S01]  /*1780*/  LOP3.LUT R3, R3, 0x7f800000, RZ, 0xfc, !PT ;  /* 0x7f80000003037812 */ /* 0x000fe200078efcff */
[----:B------:R-:W-:Y:S06]  /*1790*/  BRA `(.L_x_26) ;  /* 0x0000000000147947 */ /* 0x000fec0003800000 */
.L_x_20:
[----:B------:R-:W-:Y:S01]  /*17a0*/  LOP3.LUT R3, R12, 0x80000000, R3, 0x48, !PT ;  /* 0x800000000c037812 */ /* 0x000fe200078e4803 */
[----:B------:R-:W-:Y:S06]  /*17b0*/  BRA `(.L_x_26) ;  /* 0x00000000000c7947 */ /* 0x000fec0003800000 */
.L_x_19:
[----:B------:R-:W0:Y:S01]  /*17c0*/  MUFU.RSQ R3, -QNAN ;  /* 0xffc0000000037908 */ /* 0x000e220000001400 */
[----:B------:R-:W-:Y:S05]  /*17d0*/  BRA `(.L_x_26) ;  /* 0x0000000000047947 */ /* 0x000fea0003800000 */
.L_x_18:
[----:B------:R-:W-:-:S07]  /*17e0*/  FADD.FTZ R3, R3, R4 ;  /* 0x0000000403037221 */ /* 0x000fce0000010000 */
.L_x_26:
[----:B------:R-:W-:Y:S05]  /*17f0*/  BSYNC.RECONVERGENT B1 ;  /* 0x0000000000017941 */ /* 0x000fea0003800200 */
.L_x_16:
[----:B------:R-:W-:Y:S01]  /*1800*/  HFMA2 R11, -RZ, RZ, 0, 0 ;  /* 0x00000000ff0b7431 */ /* 0x000fe200000001ff */
[----:B------:R-:W-:-:S04]  /*1810*/  MOV R10, R8 ;  /* 0x00000008000a7202 */ /* 0x000fc80000000f00 */
[----:B0-----:R-:W-:Y:S05]  /*1820*/  RET.REL.NODEC R10 `(_Z17ShadeMatrixKernelPKfS0_S0_Pfi) ;  /* 0xffffffe40af47950 */ /* 0x001fea0003c3ffff */
.L_x_27:
[----:B------:R-:W-:-:S00]  /*1830*/  BRA `(.L_x_27) ;  /* 0xfffffffc00fc7947 */ /* 0x000fc0000383ffff */
[----:B------:R-:W-:-:S00]  /*1840*/  NOP ;  /* 0x0000000000007918 */ /* 0x000fc00000000000 */
        /* <DEDUP_REMOVED lines=11> */
.L_x_29:


//--------------------- .nv.shared.reserved.0     --------------------------
	.section	.nv.shared.reserved.0,"aw",@nobits
	.weak		__nv_reservedSMEM_offset_0_alias
	.size		__nv_reservedSMEM_offset_0_alias, 0, 64
	.other		__nv_reservedSMEM_offset_0_alias,@"STO_CUDA_RESERVED_SHARED STV_DEFAULT"
__nv_reservedSMEM_offset_0_alias:
	.zero		0
	.zero		64


//--------------------- .nv.constant0._Z17ShadeMatrixKernelPKfS0_S0_Pfi --------------------------
	.section	.nv.constant0._Z17ShadeMatrixKernelPKfS0_S0_Pfi,"a",@progbits
	.sectionflags	@""
	.align	4
.nv.constant0._Z17ShadeMatrixKernelPKfS0_S0_Pfi:
	.zero		932


//--------------------- SYMBOLS --------------------------

	.type		.nv.reservedSmem.offset0,@object
	.size		.nv.reservedSmem.offset0,0x4
